//
// Generated by NVIDIA NVVM Compiler
//
// Compiler Build ID: CL-36424714
// Cuda compilation tools, release 13.0, V13.0.88
// Based on NVVM 20.0.0
//

.version 9.0
.target sm_100
.address_size 64

	// .globl	_Z24add_bias_activate_kernelPfS_S_jjb
.extern .shared .align 16 .b8 shared_data[];

.visible .entry _Z24add_bias_activate_kernelPfS_S_jjb(
	.param .u64 .ptr .align 1 _Z24add_bias_activate_kernelPfS_S_jjb_param_0,
	.param .u64 .ptr .align 1 _Z24add_bias_activate_kernelPfS_S_jjb_param_1,
	.param .u64 .ptr .align 1 _Z24add_bias_activate_kernelPfS_S_jjb_param_2,
	.param .u32 _Z24add_bias_activate_kernelPfS_S_jjb_param_3,
	.param .u32 _Z24add_bias_activate_kernelPfS_S_jjb_param_4,
	.param .u8 _Z24add_bias_activate_kernelPfS_S_jjb_param_5
)
{
	.reg .pred 	%p<3>;
	.reg .b16 	%rs<2>;
	.reg .b32 	%r<11>;
	.reg .b32 	%f<20>;
	.reg .b64 	%rd<13>;

	ld.param.u64 	%rd1, [_Z24add_bias_activate_kernelPfS_S_jjb_param_0];
	ld.param.u64 	%rd2, [_Z24add_bias_activate_kernelPfS_S_jjb_param_1];
	ld.param.u64 	%rd3, [_Z24add_bias_activate_kernelPfS_S_jjb_param_2];
	ld.param.u32 	%r3, [_Z24add_bias_activate_kernelPfS_S_jjb_param_3];
	ld.param.u32 	%r2, [_Z24add_bias_activate_kernelPfS_S_jjb_param_4];
	ld.param.s8 	%rs1, [_Z24add_bias_activate_kernelPfS_S_jjb_param_5];
	mov.u32 	%r4, %ctaid.x;
	mov.u32 	%r5, %ntid.x;
	mov.u32 	%r6, %tid.x;
	mad.lo.s32 	%r1, %r4, %r5, %r6;
	mul.lo.s32 	%r7, %r2, %r3;
	setp.ge.u32 	%p1, %r1, %r7;
	@%p1 bra 	$L__BB0_5;
	cvta.to.global.u64 	%rd4, %rd1;
	cvta.to.global.u64 	%rd5, %rd2;
	rem.u32 	%r8, %r1, %r2;
	mul.wide.u32 	%rd6, %r1, 4;
	add.s64 	%rd7, %rd4, %rd6;
	ld.global.f32 	%f5, [%rd7];
	mul.wide.u32 	%rd8, %r8, 4;
	add.s64 	%rd9, %rd5, %rd8;
	ld.global.f32 	%f6, [%rd9];
	add.f32 	%f1, %f5, %f6;
	setp.eq.s16 	%p2, %rs1, 0;
	@%p2 bra 	$L__BB0_3;
	max.f32 	%f19, %f1, 0f00000000;
	bra.uni 	$L__BB0_4;
$L__BB0_3:
	fma.rn.f32 	%f7, %f1, 0fBBBB989D, 0f3F000000;
	cvt.sat.f32.f32 	%f8, %f7;
	mov.f32 	%f9, 0f4B400001;
	mov.f32 	%f10, 0f437C0000;
	fma.rm.f32 	%f11, %f8, %f10, %f9;
	add.f32 	%f12, %f11, 0fCB40007F;
	neg.f32 	%f13, %f12;
	fma.rn.f32 	%f14, %f1, 0fBFB8AA3B, %f13;
	fma.rn.f32 	%f15, %f1, 0fB2A57060, %f14;
	mov.b32 	%r9, %f11;
	shl.b32 	%r10, %r9, 23;
	mov.b32 	%f16, %r10;
	ex2.approx.ftz.f32 	%f17, %f15;
	fma.rn.f32 	%f18, %f17, %f16, 0f3F800000;
	rcp.rn.f32 	%f19, %f18;
$L__BB0_4:
	cvta.to.global.u64 	%rd10, %rd3;
	add.s64 	%rd12, %rd10, %rd6;
	st.global.f32 	[%rd12], %f19;
$L__BB0_5:
	ret;

}
	// .globl	_Z28activation_derivative_kernelPfS_jb
.visible .entry _Z28activation_derivative_kernelPfS_jb(
	.param .u64 .ptr .align 1 _Z28activation_derivative_kernelPfS_jb_param_0,
	.param .u64 .ptr .align 1 _Z28activation_derivative_kernelPfS_jb_param_1,
	.param .u32 _Z28activation_derivative_kernelPfS_jb_param_2,
	.param .u8 _Z28activation_derivative_kernelPfS_jb_param_3
)
{
	.reg .pred 	%p<4>;
	.reg .b16 	%rs<2>;
	.reg .b32 	%r<8>;
	.reg .b32 	%f<23>;
	.reg .b64 	%rd<9>;

	ld.param.u64 	%rd1, [_Z28activation_derivative_kernelPfS_jb_param_0];
	ld.param.u64 	%rd2, [_Z28activation_derivative_kernelPfS_jb_param_1];
	ld.param.u32 	%r2, [_Z28activation_derivative_kernelPfS_jb_param_2];
	ld.param.s8 	%rs1, [_Z28activation_derivative_kernelPfS_jb_param_3];
	mov.u32 	%r3, %ctaid.x;
	mov.u32 	%r4, %ntid.x;
	mov.u32 	%r5, %tid.x;
	mad.lo.s32 	%r1, %r3, %r4, %r5;
	setp.ge.u32 	%p1, %r1, %r2;
	@%p1 bra 	$L__BB1_5;
	cvta.to.global.u64 	%rd3, %rd1;
	mul.wide.u32 	%rd4, %r1, 4;
	add.s64 	%rd5, %rd3, %rd4;
	ld.global.f32 	%f1, [%rd5];
	setp.eq.s16 	%p2, %rs1, 0;
	@%p2 bra 	$L__BB1_3;
	setp.gt.f32 	%p3, %f1, 0f00000000;
	selp.f32 	%f22, 0f3F800000, 0f00000000, %p3;
	bra.uni 	$L__BB1_4;
$L__BB1_3:
	fma.rn.f32 	%f5, %f1, 0fBBBB989D, 0f3F000000;
	cvt.sat.f32.f32 	%f6, %f5;
	mov.f32 	%f7, 0f4B400001;
	mov.f32 	%f8, 0f437C0000;
	fma.rm.f32 	%f9, %f6, %f8, %f7;
	add.f32 	%f10, %f9, 0fCB40007F;
	neg.f32 	%f11, %f10;
	fma.rn.f32 	%f12, %f1, 0fBFB8AA3B, %f11;
	fma.rn.f32 	%f13, %f1, 0fB2A57060, %f12;
	mov.b32 	%r6, %f9;
	shl.b32 	%r7, %r6, 23;
	mov.b32 	%f14, %r7;
	ex2.approx.ftz.f32 	%f15, %f13;
	fma.rn.f32 	%f16, %f15, %f14, 0f3F800000;
	rcp.rn.f32 	%f17, %f16;
	mov.f32 	%f18, 0f3F800000;
	sub.f32 	%f19, %f18, %f17;
	mul.f32 	%f22, %f17, %f19;
$L__BB1_4:
	cvta.to.global.u64 	%rd6, %rd2;
	add.s64 	%rd8, %rd6, %rd4;
	ld.global.f32 	%f20, [%rd8];
	mul.f32 	%f21, %f22, %f20;
	st.global.f32 	[%rd8], %f21;
$L__BB1_5:
	ret;

}
	// .globl	_Z18compute_dZ2_kernelPfS_S_j
.visible .entry _Z18compute_dZ2_kernelPfS_S_j(
	.param .u64 .ptr .align 1 _Z18compute_dZ2_kernelPfS_S_j_param_0,
	.param .u64 .ptr .align 1 _Z18compute_dZ2_kernelPfS_S_j_param_1,
	.param .u64 .ptr .align 1 _Z18compute_dZ2_kernelPfS_S_j_param_2,
	.param .u32 _Z18compute_dZ2_kernelPfS_S_j_param_3
)
{
	.reg .pred 	%p<2>;
	.reg .b32 	%r<6>;
	.reg .b32 	%f<4>;
	.reg .b64 	%rd<11>;

	ld.param.u64 	%rd1, [_Z18compute_dZ2_kernelPfS_S_j_param_0];
	ld.param.u64 	%rd2, [_Z18compute_dZ2_kernelPfS_S_j_param_1];
	ld.param.u64 	%rd3, [_Z18compute_dZ2_kernelPfS_S_j_param_2];
	ld.param.u32 	%r2, [_Z18compute_dZ2_kernelPfS_S_j_param_3];
	mov.u32 	%r3, %ctaid.x;
	mov.u32 	%r4, %ntid.x;
	mov.u32 	%r5, %tid.x;
	mad.lo.s32 	%r1, %r3, %r4, %r5;
	setp.ge.u32 	%p1, %r1, %r2;
	@%p1 bra 	$L__BB2_2;
	cvta.to.global.u64 	%rd4, %rd1;
	cvta.to.global.u64 	%rd5, %rd2;
	cvta.to.global.u64 	%rd6, %rd3;
	mul.wide.u32 	%rd7, %r1, 4;
	add.s64 	%rd8, %rd4, %rd7;
	ld.global.f32 	%f1, [%rd8];
	add.s64 	%rd9, %rd5, %rd7;
	ld.global.f32 	%f2, [%rd9];
	sub.f32 	%f3, %f1, %f2;
	add.s64 	%rd10, %rd6, %rd7;
	st.global.f32 	[%rd10], %f3;
$L__BB2_2:
	ret;

}
	// .globl	_Z24update_parameters_kernelPfS_fjj
.visible .entry _Z24update_parameters_kernelPfS_fjj(
	.param .u64 .ptr .align 1 _Z24update_parameters_kernelPfS_fjj_param_0,
	.param .u64 .ptr .align 1 _Z24update_parameters_kernelPfS_fjj_param_1,
	.param .f32 _Z24update_parameters_kernelPfS_fjj_param_2,
	.param .u32 _Z24update_parameters_kernelPfS_fjj_param_3,
	.param .u32 _Z24update_parameters_kernelPfS_fjj_param_4
)
{
	.reg .pred 	%p<2>;
	.reg .b32 	%r<7>;
	.reg .b32 	%f<8>;
	.reg .b64 	%rd<8>;

	ld.param.u64 	%rd1, [_Z24update_parameters_kernelPfS_fjj_param_0];
	ld.param.u64 	%rd2, [_Z24update_parameters_kernelPfS_fjj_param_1];
	ld.param.f32 	%f1, [_Z24update_parameters_kernelPfS_fjj_param_2];
	ld.param.u32 	%r3, [_Z24update_parameters_kernelPfS_fjj_param_3];
	ld.param.u32 	%r2, [_Z24update_parameters_kernelPfS_fjj_param_4];
	mov.u32 	%r4, %ctaid.x;
	mov.u32 	%r5, %ntid.x;
	mov.u32 	%r6, %tid.x;
	mad.lo.s32 	%r1, %r4, %r5, %r6;
	setp.ge.u32 	%p1, %r1, %r3;
	@%p1 bra 	$L__BB3_2;
	cvta.to.global.u64 	%rd3, %rd2;
	cvta.to.global.u64 	%rd4, %rd1;
	cvt.rn.f32.u32 	%f2, %r2;
	div.rn.f32 	%f3, %f1, %f2;
	mul.wide.u32 	%rd5, %r1, 4;
	add.s64 	%rd6, %rd3, %rd5;
	ld.global.f32 	%f4, [%rd6];
	mul.f32 	%f5, %f3, %f4;
	add.s64 	%rd7, %rd4, %rd5;
	ld.global.f32 	%f6, [%rd7];
	sub.f32 	%f7, %f6, %f5;
	st.global.f32 	[%rd7], %f7;
$L__BB3_2:
	ret;

}
	// .globl	_Z20sum_over_rows_kernelPfS_jj
.visible .entry _Z20sum_over_rows_kernelPfS_jj(
	.param .u64 .ptr .align 1 _Z20sum_over_rows_kernelPfS_jj_param_0,
	.param .u64 .ptr .align 1 _Z20sum_over_rows_kernelPfS_jj_param_1,
	.param .u32 _Z20sum_over_rows_kernelPfS_jj_param_2,
	.param .u32 _Z20sum_over_rows_kernelPfS_jj_param_3
)
{
	.reg .pred 	%p<7>;
	.reg .b32 	%r<19>;
	.reg .b32 	%f<13>;
	.reg .b64 	%rd<9>;

	ld.param.u64 	%rd2, [_Z20sum_over_rows_kernelPfS_jj_param_0];
	ld.param.u64 	%rd3, [_Z20sum_over_rows_kernelPfS_jj_param_1];
	ld.param.u32 	%r10, [_Z20sum_over_rows_kernelPfS_jj_param_2];
	ld.param.u32 	%r11, [_Z20sum_over_rows_kernelPfS_jj_param_3];
	mov.u32 	%r1, %ctaid.x;
	mov.u32 	%r2, %tid.x;
	setp.ge.u32 	%p1, %r2, %r10;
	mov.f32 	%f12, 0f00000000;
	@%p1 bra 	$L__BB4_3;
	mov.u32 	%r3, %ntid.x;
	cvta.to.global.u64 	%rd1, %rd2;
	mov.f32 	%f12, 0f00000000;
	mov.u32 	%r17, %r2;
$L__BB4_2:
	mad.lo.s32 	%r12, %r17, %r11, %r1;
	mul.wide.u32 	%rd4, %r12, 4;
	add.s64 	%rd5, %rd1, %rd4;
	ld.global.f32 	%f6, [%rd5];
	add.f32 	%f12, %f12, %f6;
	add.s32 	%r17, %r17, %r3;
	setp.lt.u32 	%p2, %r17, %r10;
	@%p2 bra 	$L__BB4_2;
$L__BB4_3:
	shl.b32 	%r13, %r2, 2;
	mov.u32 	%r14, shared_data;
	add.s32 	%r6, %r14, %r13;
	st.shared.f32 	[%r6], %f12;
	bar.sync 	0;
	mov.u32 	%r18, %ntid.x;
	setp.lt.u32 	%p3, %r18, 2;
	@%p3 bra 	$L__BB4_7;
$L__BB4_4:
	shr.u32 	%r9, %r18, 1;
	setp.ge.u32 	%p4, %r2, %r9;
	@%p4 bra 	$L__BB4_6;
	shl.b32 	%r15, %r9, 2;
	add.s32 	%r16, %r6, %r15;
	ld.shared.f32 	%f7, [%r16];
	ld.shared.f32 	%f8, [%r6];
	add.f32 	%f9, %f7, %f8;
	st.shared.f32 	[%r6], %f9;
$L__BB4_6:
	bar.sync 	0;
	setp.gt.u32 	%p5, %r18, 3;
	mov.u32 	%r18, %r9;
	@%p5 bra 	$L__BB4_4;
$L__BB4_7:
	setp.ne.s32 	%p6, %r2, 0;
	@%p6 bra 	$L__BB4_9;
	ld.shared.f32 	%f10, [shared_data];
	cvta.to.global.u64 	%rd6, %rd3;
	mul.wide.u32 	%rd7, %r1, 4;
	add.s64 	%rd8, %rd6, %rd7;
	st.global.f32 	[%rd8], %f10;
$L__BB4_9:
	ret;

}


// ===== COMPILED SASS (sm_100) =====

	.target	sm_100

	.elftype	@"ET_EXEC"


//--------------------- .note.nv.tkinfo           --------------------------
	.section	.note.nv.tkinfo,"",@"SHT_NOTE"
	.sectionflags	@"SHF_NOTE_NV_TKINFO"
	.tkinfo
        /*0018*/ 	.word	0x00000002
        /*0030*/ 	.string	""
        /*0030*/ 	.string	"ptxas"
        /*0030*/ 	.string	"Cuda compilation tools, release 13.0, V13.0.88"
        /*0030*/ 	.string	"Build cuda_13.0.r13.0/compiler.36424714_0"
        /*0030*/ 	.string	"-arch sm_100 -m 64 "



//--------------------- .note.nv.cuinfo           --------------------------
	.section	.note.nv.cuinfo,"",@"SHT_NOTE"
	.sectionflags	@"SHF_NOTE_NV_CUINFO"
        /*0018*/ 	.short	0x0002
        /*001a*/ 	.short	0x0064
        /*001c*/ 	.short	0x0082
	.zero		2


//--------------------- .nv.info                  --------------------------
	.section	.nv.info,"",@"SHT_CUDA_INFO"
	.align	4


	//----- nvinfo : EIATTR_REGCOUNT
	.align		4
        /*0000*/ 	.byte	0x04, 0x2f
        /*0002*/ 	.short	(.L_1 - .L_0)
	.align		4
.L_0:
        /*0004*/ 	.word	index@(_Z24add_bias_activate_kernelPfS_S_jjb)
        /*0008*/ 	.word	0x0000000e


	//----- nvinfo : EIATTR_FRAME_SIZE
	.align		4
.L_1:
        /*000c*/ 	.byte	0x04, 0x11
        /*000e*/ 	.short	(.L_3 - .L_2)
	.align		4
.L_2:
        /*0010*/ 	.word	index@($__internal_2_$__cuda_sm20_rcp_rn_f32_slowpath)
        /*0014*/ 	.word	0x00000000


	//----- nvinfo : EIATTR_FRAME_SIZE
	.align		4
.L_3:
        /*0018*/ 	.byte	0x04, 0x11
        /*001a*/ 	.short	(.L_5 - .L_4)
	.align		4
.L_4:
        /*001c*/ 	.word	index@(_Z24add_bias_activate_kernelPfS_S_jjb)
        /*0020*/ 	.word	0x00000000


	//----- nvinfo : EIATTR_REGCOUNT
	.align		4
.L_5:
        /*0024*/ 	.byte	0x04, 0x2f
        /*0026*/ 	.short	(.L_7 - .L_6)
	.align		4
.L_6:
        /*0028*/ 	.word	index@(_Z28activation_derivative_kernelPfS_jb)
        /*002c*/ 	.word	0x0000000e


	//----- nvinfo : EIATTR_FRAME_SIZE
	.align		4
.L_7:
        /*0030*/ 	.byte	0x04, 0x11
        /*0032*/ 	.short	(.L_9 - .L_8)
	.align		4
.L_8:
        /*0034*/ 	.word	index@($__internal_1_$__cuda_sm20_rcp_rn_f32_slowpath)
        /*0038*/ 	.word	0x00000000


	//----- nvinfo : EIATTR_FRAME_SIZE
	.align		4
.L_9:
        /*003c*/ 	.byte	0x04, 0x11
        /*003e*/ 	.short	(.L_11 - .L_10)
	.align		4
.L_10:
        /*0040*/ 	.word	index@(_Z28activation_derivative_kernelPfS_jb)
        /*0044*/ 	.word	0x00000000


	//----- nvinfo : EIATTR_REGCOUNT
	.align		4
.L_11:
        /*0048*/ 	.byte	0x04, 0x2f
        /*004a*/ 	.short	(.L_13 - .L_12)
	.align		4
.L_12:
        /*004c*/ 	.word	index@(_Z18compute_dZ2_kernelPfS_S_j)
        /*0050*/ 	.word	0x0000000c


	//----- nvinfo : EIATTR_FRAME_SIZE
	.align		4
.L_13:
        /*0054*/ 	.byte	0x04, 0x11
        /*0056*/ 	.short	(.L_15 - .L_14)
	.align		4
.L_14:
        /*0058*/ 	.word	index@(_Z18compute_dZ2_kernelPfS_S_j)
        /*005c*/ 	.word	0x00000000


	//----- nvinfo : EIATTR_REGCOUNT
	.align		4
.L_15:
        /*0060*/ 	.byte	0x04, 0x2f
        /*0062*/ 	.short	(.L_17 - .L_16)
	.align		4
.L_16:
        /*0064*/ 	.word	index@(_Z24update_parameters_kernelPfS_fjj)
        /*0068*/ 	.word	0x00000010


	//----- nvinfo : EIATTR_FRAME_SIZE
	.align		4
.L_17:
        /*006c*/ 	.byte	0x04, 0x11
        /*006e*/ 	.short	(.L_19 - .L_18)
	.align		4
.L_18:
        /*0070*/ 	.word	index@($__internal_0_$__cuda_sm3x_div_rn_noftz_f32_slowpath)
        /*0074*/ 	.word	0x00000000


	//----- nvinfo : EIATTR_FRAME_SIZE
	.align		4
.L_19:
        /*0078*/ 	.byte	0x04, 0x11
        /*007a*/ 	.short	(.L_21 - .L_20)
	.align		4
.L_20:
        /*007c*/ 	.word	index@(_Z24update_parameters_kernelPfS_fjj)
        /*0080*/ 	.word	0x00000000


	//----- nvinfo : EIATTR_REGCOUNT
	.align		4
.L_21:
        /*0084*/ 	.byte	0x04, 0x2f
        /*0086*/ 	.short	(.L_23 - .L_22)
	.align		4
.L_22:
        /*0088*/ 	.word	index@(_Z20sum_over_rows_kernelPfS_jj)
        /*008c*/ 	.word	0x0000000c


	//----- nvinfo : EIATTR_FRAME_SIZE
	.align		4
.L_23:
        /*0090*/ 	.byte	0x04, 0x11
        /*0092*/ 	.short	(.L_25 - .L_24)
	.align		4
.L_24:
        /*0094*/ 	.word	index@(_Z20sum_over_rows_kernelPfS_jj)
        /*0098*/ 	.word	0x00000000


	//----- nvinfo : EIATTR_MIN_STACK_SIZE
	.align		4
.L_25:
        /*009c*/ 	.byte	0x04, 0x12
        /*009e*/ 	.short	(.L_27 - .L_26)
	.align		4
.L_26:
        /*00a0*/ 	.word	index@(_Z20sum_over_rows_kernelPfS_jj)
        /*00a4*/ 	.word	0x00000000


	//----- nvinfo : EIATTR_MIN_STACK_SIZE
	.align		4
.L_27:
        /*00a8*/ 	.byte	0x04, 0x12
        /*00aa*/ 	.short	(.L_29 - .L_28)
	.align		4
.L_28:
        /*00ac*/ 	.word	index@(_Z24update_parameters_kernelPfS_fjj)
        /*00b0*/ 	.word	0x00000000


	//----- nvinfo : EIATTR_MIN_STACK_SIZE
	.align		4
.L_29:
        /*00b4*/ 	.byte	0x04, 0x12
        /*00b6*/ 	.short	(.L_31 - .L_30)
	.align		4
.L_30:
        /*00b8*/ 	.word	index@(_Z18compute_dZ2_kernelPfS_S_j)
        /*00bc*/ 	.word	0x00000000


	//----- nvinfo : EIATTR_MIN_STACK_SIZE
	.align		4
.L_31:
        /*00c0*/ 	.byte	0x04, 0x12
        /*00c2*/ 	.short	(.L_33 - .L_32)
	.align		4
.L_32:
        /*00c4*/ 	.word	index@(_Z28activation_derivative_kernelPfS_jb)
        /*00c8*/ 	.word	0x00000000


	//----- nvinfo : EIATTR_MIN_STACK_SIZE
	.align		4
.L_33:
        /*00cc*/ 	.byte	0x04, 0x12
        /*00ce*/ 	.short	(.L_35 - .L_34)
	.align		4
.L_34:
        /*00d0*/ 	.word	index@(_Z24add_bias_activate_kernelPfS_S_jjb)
        /*00d4*/ 	.word	0x00000000
.L_35:


//--------------------- .nv.compat                --------------------------
	.section	.nv.compat,"",@"SHT_CUDA_COMPAT_INFO"
	.align	4
        /*0000*/ 	.byte	0x02, 0x09, 0x00, 0x00, 0x02, 0x02, 0x01, 0x00, 0x02, 0x05, 0x05, 0x00, 0x03, 0x07, 0x01, 0x01
        /*0010*/ 	.byte	0x02, 0x03, 0x00, 0x00, 0x02, 0x06, 0x01, 0x00, 0x04, 0x0b, 0x08, 0x00, 0x01, 0x00, 0x00, 0x00
        /*0020*/ 	.byte	0x00, 0x00, 0x00, 0x00


//--------------------- .nv.info._Z20sum_over_rows_kernelPfS_jj --------------------------
	.section	.nv.info._Z20sum_over_rows_kernelPfS_jj,"",@"SHT_CUDA_INFO"
	.sectionflags	@""
	.align	4


	//----- nvinfo : EIATTR_CUDA_API_VERSION
	.align		4
        /*0000*/ 	.byte	0x04, 0x37
        /*0002*/ 	.short	(.L_37 - .L_36)
.L_36:
        /*0004*/ 	.word	0x00000082


	//----- nvinfo : EIATTR_KPARAM_INFO
	.align		4
.L_37:
        /*0008*/ 	.byte	0x04, 0x17
        /*000a*/ 	.short	(.L_39 - .L_38)
.L_38:
        /*000c*/ 	.word	0x00000000
        /*0010*/ 	.short	0x0003
        /*0012*/ 	.short	0x0014
        /*0014*/ 	.byte	0x00, 0xf0, 0x11, 0x00


	//----- nvinfo : EIATTR_KPARAM_INFO
	.align		4
.L_39:
        /*0018*/ 	.byte	0x04, 0x17
        /*001a*/ 	.short	(.L_41 - .L_40)
.L_40:
        /*001c*/ 	.word	0x00000000
        /*0020*/ 	.short	0x0002
        /*0022*/ 	.short	0x0010
        /*0024*/ 	.byte	0x00, 0xf0, 0x11, 0x00


	//----- nvinfo : EIATTR_KPARAM_INFO
	.align		4
.L_41:
        /*0028*/ 	.byte	0x04, 0x17
        /*002a*/ 	.short	(.L_43 - .L_42)
.L_42:
        /*002c*/ 	.word	0x00000000
        /*0030*/ 	.short	0x0001
        /*0032*/ 	.short	0x0008
        /*0034*/ 	.byte	0x00, 0xf5, 0x21, 0x00


	//----- nvinfo : EIATTR_KPARAM_INFO
	.align		4
.L_43:
        /*0038*/ 	.byte	0x04, 0x17
        /*003a*/ 	.short	(.L_45 - .L_44)
.L_44:
        /*003c*/ 	.word	0x00000000
        /*0040*/ 	.short	0x0000
        /*0042*/ 	.short	0x0000
        /*0044*/ 	.byte	0x00, 0xf5, 0x21, 0x00


	//----- nvinfo : EIATTR_SPARSE_MMA_MASK
	.align		4
.L_45:
        /*0048*/ 	.byte	0x03, 0x50
        /*004a*/ 	.short	0x0000


	//----- nvinfo : EIATTR_MAXREG_COUNT
	.align		4
        /*004c*/ 	.byte	0x03, 0x1b
        /*004e*/ 	.short	0x00ff


	//----- nvinfo : EIATTR_NUM_BARRIERS
	.align		4
        /*0050*/ 	.byte	0x02, 0x4c
        /*0052*/ 	.byte	0x01
	.zero		1


	//----- nvinfo : EIATTR_MERCURY_ISA_VERSION
	.align		4
        /*0054*/ 	.byte	0x03, 0x5f
        /*0056*/ 	.short	0x0101


	//----- nvinfo : EIATTR_VRC_CTA_INIT_COUNT
	.align		4
        /*0058*/ 	.byte	0x02, 0x4a
	.zero		1
	.zero		1


	//----- nvinfo : EIATTR_EXIT_INSTR_OFFSETS
	.align		4
        /*005c*/ 	.byte	0x04, 0x1c
        /*005e*/ 	.short	(.L_47 - .L_46)


	//   ....[0]....
.L_46:
        /*0060*/ 	.word	0x000002c0


	//   ....[1]....
        /*0064*/ 	.word	0x00000340


	//----- nvinfo : EIATTR_CRS_STACK_SIZE
	.align		4
.L_47:
        /*0068*/ 	.byte	0x04, 0x1e
        /*006a*/ 	.short	(.L_49 - .L_48)
.L_48:
        /*006c*/ 	.word	0x00000000


	//----- nvinfo : EIATTR_CBANK_PARAM_SIZE
	.align		4
.L_49:
        /*0070*/ 	.byte	0x03, 0x19
        /*0072*/ 	.short	0x0018


	//----- nvinfo : EIATTR_PARAM_CBANK
	.align		4
        /*0074*/ 	.byte	0x04, 0x0a
        /*0076*/ 	.short	(.L_51 - .L_50)
	.align		4
.L_50:
        /*0078*/ 	.word	index@(.nv.constant0._Z20sum_over_rows_kernelPfS_jj)
        /*007c*/ 	.short	0x0380
        /*007e*/ 	.short	0x0018


	//----- nvinfo : EIATTR_SW_WAR
	.align		4
.L_51:
        /*0080*/ 	.byte	0x04, 0x36
        /*0082*/ 	.short	(.L_53 - .L_52)
.L_52:
        /*0084*/ 	.word	0x00000008
.L_53:


//--------------------- .nv.info._Z24update_parameters_kernelPfS_fjj --------------------------
	.section	.nv.info._Z24update_parameters_kernelPfS_fjj,"",@"SHT_CUDA_INFO"
	.sectionflags	@""
	.align	4


	//----- nvinfo : EIATTR_CUDA_API_VERSION
	.align		4
        /*0000*/ 	.byte	0x04, 0x37
        /*0002*/ 	.short	(.L_55 - .L_54)
.L_54:
        /*0004*/ 	.word	0x00000082


	//----- nvinfo : EIATTR_KPARAM_INFO
	.align		4
.L_55:
        /*0008*/ 	.byte	0x04, 0x17
        /*000a*/ 	.short	(.L_57 - .L_56)
.L_56:
        /*000c*/ 	.word	0x00000000
        /*0010*/ 	.short	0x0004
        /*0012*/ 	.short	0x0018
        /*0014*/ 	.byte	0x00, 0xf0, 0x11, 0x00


	//----- nvinfo : EIATTR_KPARAM_INFO
	.align		4
.L_57:
        /*0018*/ 	.byte	0x04, 0x17
        /*001a*/ 	.short	(.L_59 - .L_58)
.L_58:
        /*001c*/ 	.word	0x00000000
        /*0020*/ 	.short	0x0003
        /*0022*/ 	.short	0x0014
        /*0024*/ 	.byte	0x00, 0xf0, 0x11, 0x00


	//----- nvinfo : EIATTR_KPARAM_INFO
	.align		4
.L_59:
        /*0028*/ 	.byte	0x04, 0x17
        /*002a*/ 	.short	(.L_61 - .L_60)
.L_60:
        /*002c*/ 	.word	0x00000000
        /*0030*/ 	.short	0x0002
        /*0032*/ 	.short	0x0010
        /*0034*/ 	.byte	0x00, 0xf0, 0x11, 0x00


	//----- nvinfo : EIATTR_KPARAM_INFO
	.align		4
.L_61:
        /*0038*/ 	.byte	0x04, 0x17
        /*003a*/ 	.short	(.L_63 - .L_62)
.L_62:
        /*003c*/ 	.word	0x00000000
        /*0040*/ 	.short	0x0001
        /*0042*/ 	.short	0x0008
        /*0044*/ 	.byte	0x00, 0xf5, 0x21, 0x00


	//----- nvinfo : EIATTR_KPARAM_INFO
	.align		4
.L_63:
        /*0048*/ 	.byte	0x04, 0x17
        /*004a*/ 	.short	(.L_65 - .L_64)
.L_64:
        /*004c*/ 	.word	0x00000000
        /*0050*/ 	.short	0x0000
        /*0052*/ 	.short	0x0000
        /*0054*/ 	.byte	0x00, 0xf5, 0x21, 0x00


	//----- nvinfo : EIATTR_SPARSE_MMA_MASK
	.align		4
.L_65:
        /*0058*/ 	.byte	0x03, 0x50
        /*005a*/ 	.short	0x0000


	//----- nvinfo : EIATTR_MAXREG_COUNT
	.align		4
        /*005c*/ 	.byte	0x03, 0x1b
        /*005e*/ 	.short	0x00ff


	//----- nvinfo : EIATTR_MERCURY_ISA_VERSION
	.align		4
        /*0060*/ 	.byte	0x03, 0x5f
        /*0062*/ 	.short	0x0101


	//----- nvinfo : EIATTR_VRC_CTA_INIT_COUNT
	.align		4
        /*0064*/ 	.byte	0x02, 0x4a
	.zero		1
	.zero		1


	//----- nvinfo : EIATTR_EXIT_INSTR_OFFSETS
	.align		4
        /*0068*/ 	.byte	0x04, 0x1c
        /*006a*/ 	.short	(.L_67 - .L_66)


	//   ....[0]....
.L_66:
        /*006c*/ 	.word	0x00000070


	//   ....[1]....
        /*0070*/ 	.word	0x000001f0


	//----- nvinfo : EIATTR_CRS_STACK_SIZE
	.align		4
.L_67:
        /*0074*/ 	.byte	0x04, 0x1e
        /*0076*/ 	.short	(.L_69 - .L_68)
.L_68:
        /*0078*/ 	.word	0x00000000


	//----- nvinfo : EIATTR_CBANK_PARAM_SIZE
	.align		4
.L_69:
        /*007c*/ 	.byte	0x03, 0x19
        /*007e*/ 	.short	0x001c


	//----- nvinfo : EIATTR_PARAM_CBANK
	.align		4
        /*0080*/ 	.byte	0x04, 0x0a
        /*0082*/ 	.short	(.L_71 - .L_70)
	.align		4
.L_70:
        /*0084*/ 	.word	index@(.nv.constant0._Z24update_parameters_kernelPfS_fjj)
        /*0088*/ 	.short	0x0380
        /*008a*/ 	.short	0x001c


	//----- nvinfo : EIATTR_SW_WAR
	.align		4
.L_71:
        /*008c*/ 	.byte	0x04, 0x36
        /*008e*/ 	.short	(.L_73 - .L_72)
.L_72:
        /*0090*/ 	.word	0x00000008
.L_73:


//--------------------- .nv.info._Z18compute_dZ2_kernelPfS_S_j --------------------------
	.section	.nv.info._Z18compute_dZ2_kernelPfS_S_j,"",@"SHT_CUDA_INFO"
	.sectionflags	@""
	.align	4


	//----- nvinfo : EIATTR_CUDA_API_VERSION
	.align		4
        /*0000*/ 	.byte	0x04, 0x37
        /*0002*/ 	.short	(.L_75 - .L_74)
.L_74:
        /*0004*/ 	.word	0x00000082


	//----- nvinfo : EIATTR_KPARAM_INFO
	.align		4
.L_75:
        /*0008*/ 	.byte	0x04, 0x17
        /*000a*/ 	.short	(.L_77 - .L_76)
.L_76:
        /*000c*/ 	.word	0x00000000
        /*0010*/ 	.short	0x0003
        /*0012*/ 	.short	0x0018
        /*0014*/ 	.byte	0x00, 0xf0, 0x11, 0x00


	//----- nvinfo : EIATTR_KPARAM_INFO
	.align		4
.L_77:
        /*0018*/ 	.byte	0x04, 0x17
        /*001a*/ 	.short	(.L_79 - .L_78)
.L_78:
        /*001c*/ 	.word	0x00000000
        /*0020*/ 	.short	0x0002
        /*0022*/ 	.short	0x0010
        /*0024*/ 	.byte	0x00, 0xf5, 0x21, 0x00


	//----- nvinfo : EIATTR_KPARAM_INFO
	.align		4
.L_79:
        /*0028*/ 	.byte	0x04, 0x17
        /*002a*/ 	.short	(.L_81 - .L_80)
.L_80:
        /*002c*/ 	.word	0x00000000
        /*0030*/ 	.short	0x0001
        /*0032*/ 	.short	0x0008
        /*0034*/ 	.byte	0x00, 0xf5, 0x21, 0x00


	//----- nvinfo : EIATTR_KPARAM_INFO
	.align		4
.L_81:
        /*0038*/ 	.byte	0x04, 0x17
        /*003a*/ 	.short	(.L_83 - .L_82)
.L_82:
        /*003c*/ 	.word	0x00000000
        /*0040*/ 	.short	0x0000
        /*0042*/ 	.short	0x0000
        /*0044*/ 	.byte	0x00, 0xf5, 0x21, 0x00


	//----- nvinfo : EIATTR_SPARSE_MMA_MASK
	.align		4
.L_83:
        /*0048*/ 	.byte	0x03, 0x50
        /*004a*/ 	.short	0x0000


	//----- nvinfo : EIATTR_MAXREG_COUNT
	.align		4
        /*004c*/ 	.byte	0x03, 0x1b
        /*004e*/ 	.short	0x00ff


	//----- nvinfo : EIATTR_MERCURY_ISA_VERSION
	.align		4
        /*0050*/ 	.byte	0x03, 0x5f
        /*0052*/ 	.short	0x0101


	//----- nvinfo : EIATTR_VRC_CTA_INIT_COUNT
	.align		4
        /*0054*/ 	.byte	0x02, 0x4a
	.zero		1
	.zero		1


	//----- nvinfo : EIATTR_EXIT_INSTR_OFFSETS
	.align		4
        /*0058*/ 	.byte	0x04, 0x1c
        /*005a*/ 	.short	(.L_85 - .L_84)


	//   ....[0]....
.L_84:
        /*005c*/ 	.word	0x00000070


	//   ....[1]....
        /*0060*/ 	.word	0x00000130


	//----- nvinfo : EIATTR_CBANK_PARAM_SIZE
	.align		4
.L_85:
        /*0064*/ 	.byte	0x03, 0x19
        /*0066*/ 	.short	0x001c


	//----- nvinfo : EIATTR_PARAM_CBANK
	.align		4
        /*0068*/ 	.byte	0x04, 0x0a
        /*006a*/ 	.short	(.L_87 - .L_86)
	.align		4
.L_86:
        /*006c*/ 	.word	index@(.nv.constant0._Z18compute_dZ2_kernelPfS_S_j)
        /*0070*/ 	.short	0x0380
        /*0072*/ 	.short	0x001c


	//----- nvinfo : EIATTR_SW_WAR
	.align		4
.L_87:
        /*0074*/ 	.byte	0x04, 0x36
        /*0076*/ 	.short	(.L_89 - .L_88)
.L_88:
        /*0078*/ 	.word	0x00000008
.L_89:


//--------------------- .nv.info._Z28activation_derivative_kernelPfS_jb --------------------------
	.section	.nv.info._Z28activation_derivative_kernelPfS_jb,"",@"SHT_CUDA_INFO"
	.sectionflags	@""
	.align	4


	//----- nvinfo : EIATTR_CUDA_API_VERSION
	.align		4
        /*0000*/ 	.byte	0x04, 0x37
        /*0002*/ 	.short	(.L_91 - .L_90)
.L_90:
        /*0004*/ 	.word	0x00000082


	//----- nvinfo : EIATTR_KPARAM_INFO
	.align		4
.L_91:
        /*0008*/ 	.byte	0x04, 0x17
        /*000a*/ 	.short	(.L_93 - .L_92)
.L_92:
        /*000c*/ 	.word	0x00000000
        /*0010*/ 	.short	0x0003
        /*0012*/ 	.short	0x0014
        /*0014*/ 	.byte	0x00, 0xf0, 0x05, 0x00


	//----- nvinfo : EIATTR_KPARAM_INFO
	.align		4
.L_93:
        /*0018*/ 	.byte	0x04, 0x17
        /*001a*/ 	.short	(.L_95 - .L_94)
.L_94:
        /*001c*/ 	.word	0x00000000
        /*0020*/ 	.short	0x0002
        /*0022*/ 	.short	0x0010
        /*0024*/ 	.byte	0x00, 0xf0, 0x11, 0x00


	//----- nvinfo : EIATTR_KPARAM_INFO
	.align		4
.L_95:
        /*0028*/ 	.byte	0x04, 0x17
        /*002a*/ 	.short	(.L_97 - .L_96)
.L_96:
        /*002c*/ 	.word	0x00000000
        /*0030*/ 	.short	0x0001
        /*0032*/ 	.short	0x0008
        /*0034*/ 	.byte	0x00, 0xf5, 0x21, 0x00


	//----- nvinfo : EIATTR_KPARAM_INFO
	.align		4
.L_97:
        /*0038*/ 	.byte	0x04, 0x17
        /*003a*/ 	.short	(.L_99 - .L_98)
.L_98:
        /*003c*/ 	.word	0x00000000
        /*0040*/ 	.short	0x0000
        /*0042*/ 	.short	0x0000
        /*0044*/ 	.byte	0x00, 0xf5, 0x21, 0x00


	//----- nvinfo : EIATTR_SPARSE_MMA_MASK
	.align		4
.L_99:
        /*0048*/ 	.byte	0x03, 0x50
        /*004a*/ 	.short	0x0000


	//----- nvinfo : EIATTR_MAXREG_COUNT
	.align		4
        /*004c*/ 	.byte	0x03, 0x1b
        /*004e*/ 	.short	0x00ff


	//----- nvinfo : EIATTR_MERCURY_ISA_VERSION
	.align		4
        /*0050*/ 	.byte	0x03, 0x5f
        /*0052*/ 	.short	0x0101


	//----- nvinfo : EIATTR_VRC_CTA_INIT_COUNT
	.align		4
        /*0054*/ 	.byte	0x02, 0x4a
	.zero		1
	.zero		1


	//----- nvinfo : EIATTR_EXIT_INSTR_OFFSETS
	.align		4
        /*0058*/ 	.byte	0x04, 0x1c
        /*005a*/ 	.short	(.L_101 - .L_100)


	//   ....[0]....
.L_100:
        /*005c*/ 	.word	0x00000070


	//   ....[1]....
        /*0060*/ 	.word	0x000002f0


	//----- nvinfo : EIATTR_CRS_STACK_SIZE
	.align		4
.L_101:
        /*0064*/ 	.byte	0x04, 0x1e
        /*0066*/ 	.short	(.L_103 - .L_102)
.L_102:
        /*0068*/ 	.word	0x00000000


	//----- nvinfo : EIATTR_CBANK_PARAM_SIZE
	.align		4
.L_103:
        /*006c*/ 	.byte	0x03, 0x19
        /*006e*/ 	.short	0x0015


	//----- nvinfo : EIATTR_PARAM_CBANK
	.align		4
        /*0070*/ 	.byte	0x04, 0x0a
        /*0072*/ 	.short	(.L_105 - .L_104)
	.align		4
.L_104:
        /*0074*/ 	.word	index@(.nv.constant0._Z28activation_derivative_kernelPfS_jb)
        /*0078*/ 	.short	0x0380
        /*007a*/ 	.short	0x0015


	//----- nvinfo : EIATTR_SW_WAR
	.align		4
.L_105:
        /*007c*/ 	.byte	0x04, 0x36
        /*007e*/ 	.short	(.L_107 - .L_106)
.L_106:
        /*0080*/ 	.word	0x00000008
.L_107:


//--------------------- .nv.info._Z24add_bias_activate_kernelPfS_S_jjb --------------------------
	.section	.nv.info._Z24add_bias_activate_kernelPfS_S_jjb,"",@"SHT_CUDA_INFO"
	.sectionflags	@""
	.align	4


	//----- nvinfo : EIATTR_CUDA_API_VERSION
	.align		4
        /*0000*/ 	.byte	0x04, 0x37
        /*0002*/ 	.short	(.L_109 - .L_108)
.L_108:
        /*0004*/ 	.word	0x00000082


	//----- nvinfo : EIATTR_KPARAM_INFO
	.align		4
.L_109:
        /*0008*/ 	.byte	0x04, 0x17
        /*000a*/ 	.short	(.L_111 - .L_110)
.L_110:
        /*000c*/ 	.word	0x00000000
        /*0010*/ 	.short	0x0005
        /*0012*/ 	.short	0x0020
        /*0014*/ 	.byte	0x00, 0xf0, 0x05, 0x00


	//----- nvinfo : EIATTR_KPARAM_INFO
	.align		4
.L_111:
        /*0018*/ 	.byte	0x04, 0x17
        /*001a*/ 	.short	(.L_113 - .L_112)
.L_112:
        /*001c*/ 	.word	0x00000000
        /*0020*/ 	.short	0x0004
        /*0022*/ 	.short	0x001c
        /*0024*/ 	.byte	0x00, 0xf0, 0x11, 0x00


	//----- nvinfo : EIATTR_KPARAM_INFO
	.align		4
.L_113:
        /*0028*/ 	.byte	0x04, 0x17
        /*002a*/ 	.short	(.L_115 - .L_114)
.L_114:
        /*002c*/ 	.word	0x00000000
        /*0030*/ 	.short	0x0003
        /*0032*/ 	.short	0x0018
        /*0034*/ 	.byte	0x00, 0xf0, 0x11, 0x00


	//----- nvinfo : EIATTR_KPARAM_INFO
	.align		4
.L_115:
        /*0038*/ 	.byte	0x04, 0x17
        /*003a*/ 	.short	(.L_117 - .L_116)
.L_116:
        /*003c*/ 	.word	0x00000000
        /*0040*/ 	.short	0x0002
        /*0042*/ 	.short	0x0010
        /*0044*/ 	.byte	0x00, 0xf5, 0x21, 0x00


	//----- nvinfo : EIATTR_KPARAM_INFO
	.align		4
.L_117:
        /*0048*/ 	.byte	0x04, 0x17
        /*004a*/ 	.short	(.L_119 - .L_118)
.L_118:
        /*004c*/ 	.word	0x00000000
        /*0050*/ 	.short	0x0001
        /*0052*/ 	.short	0x0008
        /*0054*/ 	.byte	0x00, 0xf5, 0x21, 0x00


	//----- nvinfo : EIATTR_KPARAM_INFO
	.align		4
.L_119:
        /*0058*/ 	.byte	0x04, 0x17
        /*005a*/ 	.short	(.L_121 - .L_120)
.L_120:
        /*005c*/ 	.word	0x00000000
        /*0060*/ 	.short	0x0000
        /*0062*/ 	.short	0x0000
        /*0064*/ 	.byte	0x00, 0xf5, 0x21, 0x00


	//----- nvinfo : EIATTR_SPARSE_MMA_MASK
	.align		4
.L_121:
        /*0068*/ 	.byte	0x03, 0x50
        /*006a*/ 	.short	0x0000


	//----- nvinfo : EIATTR_MAXREG_COUNT
	.align		4
        /*006c*/ 	.byte	0x03, 0x1b
        /*006e*/ 	.short	0x00ff


	//----- nvinfo : EIATTR_MERCURY_ISA_VERSION
	.align		4
        /*0070*/ 	.byte	0x03, 0x5f
        /*0072*/ 	.short	0x0101


	//----- nvinfo : EIATTR_VRC_CTA_INIT_COUNT
	.align		4
        /*0074*/ 	.byte	0x02, 0x4a
	.zero		1
	.zero		1


	//----- nvinfo : EIATTR_EXIT_INSTR_OFFSETS
	.align		4
        /*0078*/ 	.byte	0x04, 0x1c
        /*007a*/ 	.short	(.L_123 - .L_122)


	//   ....[0]....
.L_122:
        /*007c*/ 	.word	0x00000080


	//   ....[1]....
        /*0080*/ 	.word	0x00000410


	//----- nvinfo : EIATTR_CRS_STACK_SIZE
	.align		4
.L_123:
        /*0084*/ 	.byte	0x04, 0x1e
        /*0086*/ 	.short	(.L_125 - .L_124)
.L_124:
        /*0088*/ 	.word	0x00000000


	//----- nvinfo : EIATTR_CBANK_PARAM_SIZE
	.align		4
.L_125:
        /*008c*/ 	.byte	0x03, 0x19
        /*008e*/ 	.short	0x0021


	//----- nvinfo : EIATTR_PARAM_CBANK
	.align		4
        /*0090*/ 	.byte	0x04, 0x0a
        /*0092*/ 	.short	(.L_127 - .L_126)
	.align		4
.L_126:
        /*0094*/ 	.word	index@(.nv.constant0._Z24add_bias_activate_kernelPfS_S_jjb)
        /*0098*/ 	.short	0x0380
        /*009a*/ 	.short	0x0021


	//----- nvinfo : EIATTR_SW_WAR
	.align		4
.L_127:
        /*009c*/ 	.byte	0x04, 0x36
        /*009e*/ 	.short	(.L_129 - .L_128)
.L_128:
        /*00a0*/ 	.word	0x00000008
.L_129:


//--------------------- .nv.callgraph             --------------------------
	.section	.nv.callgraph,"",@"SHT_CUDA_CALLGRAPH"
	.align	4
	.sectionentsize	8
	.align		4
        /*0000*/ 	.word	0x00000000
	.align		4
        /*0004*/ 	.word	0xffffffff
	.align		4
        /*0008*/ 	.word	0x00000000
	.align		4
        /*000c*/ 	.word	0xfffffffe
	.align		4
        /*0010*/ 	.word	0x00000000
	.align		4
        /*0014*/ 	.word	0xfffffffd
	.align		4
        /*0018*/ 	.word	0x00000000
	.align		4
        /*001c*/ 	.word	0xfffffffc


//--------------------- .text._Z20sum_over_rows_kernelPfS_jj --------------------------
	.section	.text._Z20sum_over_rows_kernelPfS_jj,"ax",@progbits
	.align	128
        .global         _Z20sum_over_rows_kernelPfS_jj
        .type           _Z20sum_over_rows_kernelPfS_jj,@function
        .size           _Z20sum_over_rows_kernelPfS_jj,(.L_x_37 - _Z20sum_over_rows_kernelPfS_jj)
        .other          _Z20sum_over_rows_kernelPfS_jj,@"STO_CUDA_ENTRY STV_DEFAULT"
_Z20sum_over_rows_kernelPfS_jj:
.text._Z20sum_over_rows_kernelPfS_jj:
[----:B------:R-:W-:Y:S01]  /*0000*/  LDC R1, c[0x0][0x37c] ;  /* 0x0000df00ff017b82 */ /* 0x000fe20000000800 */
[----:B------:R-:W0:Y:S01]  /*0010*/  S2R R8, SR_TID.X ;  /* 0x0000000000087919 */ /* 0x000e220000002100 */
[----:B------:R-:W0:Y:S01]  /*0020*/  LDCU UR4, c[0x0][0x390] ;  /* 0x00007200ff0477ac */ /* 0x000e220008000800 */
[----:B------:R-:W-:Y:S01]  /*0030*/  BSSY.RECONVERGENT B0, `(.L_x_0) ;  /* 0x0000012000007945 */ /* 0x000fe20003800200 */
[----:B------:R-:W-:Y:S01]  /*0040*/  IMAD.MOV.U32 R0, RZ, RZ, RZ ;  /* 0x000000ffff007224 */ /* 0x000fe200078e00ff */
[----:B------:R-:W1:Y:S01]  /*0050*/  S2R R7, SR_CTAID.X ;  /* 0x0000000000077919 */ /* 0x000e620000002500 */
[----:B------:R-:W2:Y:S01]  /*0060*/  LDCU.64 UR6, c[0x0][0x358] ;  /* 0x00006b00ff0677ac */ /* 0x000ea20008000a00 */
[----:B------:R-:W3:Y:S01]  /*0070*/  LDCU UR5, c[0x0][0x394] ;  /* 0x00007280ff0577ac */ /* 0x000ee20008000800 */
[----:B0-----:R-:W-:-:S13]  /*0080*/  ISETP.GE.U32.AND P0, PT, R8, UR4, PT ;  /* 0x0000000408007c0c */ /* 0x001fda000bf06070 */
[----:B-123--:R-:W-:Y:S05]  /*0090*/  @P0 BRA `(.L_x_1) ;  /* 0x00000000002c0947 */ /* 0x00efea0003800000 */
[----:B------:R-:W0:Y:S01]  /*00a0*/  LDC R9, c[0x0][0x360] ;  /* 0x0000d800ff097b82 */ /* 0x000e220000000800 */
[----:B------:R-:W-:Y:S02]  /*00b0*/  HFMA2 R0, -RZ, RZ, 0, 0 ;  /* 0x00000000ff007431 */ /* 0x000fe400000001ff */
[----:B------:R-:W-:-:S05]  /*00c0*/  IMAD.MOV.U32 R6, RZ, RZ, R8 ;  /* 0x000000ffff067224 */ /* 0x000fca00078e0008 */
[----:B------:R-:W1:Y:S02]  /*00d0*/  LDC.64 R4, c[0x0][0x380] ;  /* 0x0000e000ff047b82 */ /* 0x000e640000000a00 */
.L_x_2:
[----:B------:R-:W-:-:S04]  /*00e0*/  IMAD R3, R6, UR5, R7 ;  /* 0x0000000506037c24 */ /* 0x000fc8000f8e0207 */
[----:B-1----:R-:W-:-:S06]  /*00f0*/  IMAD.WIDE.U32 R2, R3, 0x4, R4 ;  /* 0x0000000403027825 */ /* 0x002fcc00078e0004 */
[----:B------:R-:W2:Y:S01]  /*0100*/  LDG.E R3, desc[UR6][R2.64] ;  /* 0x0000000602037981 */ /* 0x000ea2000c1e1900 */
[----:B0-----:R-:W-:-:S04]  /*0110*/  IADD3 R6, PT, PT, R9, R6, RZ ;  /* 0x0000000609067210 */ /* 0x001fc80007ffe0ff */
[----:B------:R-:W-:Y:S01]  /*0120*/  ISETP.GE.U32.AND P0, PT, R6, UR4, PT ;  /* 0x0000000406007c0c */ /* 0x000fe2000bf06070 */
[----:B--2---:R-:W-:-:S12]  /*0130*/  FADD R0, R3, R0 ;  /* 0x0000000003007221 */ /* 0x004fd80000000000 */
[----:B------:R-:W-:Y:S05]  /*0140*/  @!P0 BRA `(.L_x_2) ;  /* 0xfffffffc00e48947 */ /* 0x000fea000383ffff */
.L_x_1:
[----:B------:R-:W-:Y:S05]  /*0150*/  BSYNC.RECONVERGENT B0 ;  /* 0x0000000000007941 */ /* 0x000fea0003800200 */
.L_x_0:
[----:B------:R-:W0:Y:S01]  /*0160*/  S2UR UR5, SR_CgaCtaId ;  /* 0x00000000000579c3 */ /* 0x000e220000008800 */
[----:B------:R-:W-:Y:S01]  /*0170*/  UMOV UR4, 0x400 ;  /* 0x0000040000047882 */ /* 0x000fe20000000000 */
[----:B------:R-:W1:Y:S01]  /*0180*/  LDCU UR8, c[0x0][0x360] ;  /* 0x00006c00ff0877ac */ /* 0x000e620008000800 */
[----:B------:R-:W-:Y:S01]  /*0190*/  ISETP.NE.AND P0, PT, R8, RZ, PT ;  /* 0x000000ff0800720c */ /* 0x000fe20003f05270 */
[----:B-1----:R-:W-:Y:S02]  /*01a0*/  UISETP.GE.U32.AND UP0, UPT, UR8, 0x2, UPT ;  /* 0x000000020800788c */ /* 0x002fe4000bf06070 */
[----:B0-----:R-:W-:-:S06]  /*01b0*/  ULEA UR4, UR5, UR4, 0x18 ;  /* 0x0000000405047291 */ /* 0x001fcc000f8ec0ff */
[----:B------:R-:W-:-:S05]  /*01c0*/  LEA R3, R8, UR4, 0x2 ;  /* 0x0000000408037c11 */ /* 0x000fca000f8e10ff */
[----:B------:R0:W-:Y:S01]  /*01d0*/  STS [R3], R0 ;  /* 0x0000000003007388 */ /* 0x0001e20000000800 */
[----:B------:R-:W-:Y:S06]  /*01e0*/  BAR.SYNC.DEFER_BLOCKING 0x0 ;  /* 0x0000000000007b1d */ /* 0x000fec0000010000 */
[----:B------:R-:W-:Y:S05]  /*01f0*/  BRA.U !UP0, `(.L_x_3) ;  /* 0x0000000108307547 */ /* 0x000fea000b800000 */
[----:B0-----:R-:W-:-:S07]  /*0200*/  IMAD.U32 R0, RZ, RZ, UR8 ;  /* 0x00000008ff007e24 */ /* 0x001fce000f8e00ff */
.L_x_4:
[----:B------:R-:W-:-:S04]  /*0210*/  SHF.R.U32.HI R6, RZ, 0x1, R0 ;  /* 0x00000001ff067819 */ /* 0x000fc80000011600 */
[----:B------:R-:W-:-:S13]  /*0220*/  ISETP.GE.U32.AND P1, PT, R8, R6, PT ;  /* 0x000000060800720c */ /* 0x000fda0003f26070 */
[----:B------:R-:W-:Y:S01]  /*0230*/  @!P1 LEA R2, R6, R3, 0x2 ;  /* 0x0000000306029211 */ /* 0x000fe200078e10ff */
[----:B------:R-:W-:Y:S05]  /*0240*/  @!P1 LDS R5, [R3] ;  /* 0x0000000003059984 */ /* 0x000fea0000000800 */
[----:B------:R-:W0:Y:S02]  /*0250*/  @!P1 LDS R2, [R2] ;  /* 0x0000000002029984 */ /* 0x000e240000000800 */
[----:B0-----:R-:W-:-:S05]  /*0260*/  @!P1 FADD R4, R2, R5 ;  /* 0x0000000502049221 */ /* 0x001fca0000000000 */
[----:B------:R1:W-:Y:S01]  /*0270*/  @!P1 STS [R3], R4 ;  /* 0x0000000403009388 */ /* 0x0003e20000000800 */
[----:B------:R-:W-:Y:S01]  /*0280*/  BAR.SYNC.DEFER_BLOCKING 0x0 ;  /* 0x0000000000007b1d */ /* 0x000fe20000010000 */
[----:B------:R-:W-:Y:S01]  /*0290*/  ISETP.GT.U32.AND P1, PT, R0, 0x3, PT ;  /* 0x000000030000780c */ /* 0x000fe20003f24070 */
[----:B------:R-:W-:-:S12]  /*02a0*/  IMAD.MOV.U32 R0, RZ, RZ, R6 ;  /* 0x000000ffff007224 */ /* 0x000fd800078e0006 */
[----:B-1----:R-:W-:Y:S05]  /*02b0*/  @P1 BRA `(.L_x_4) ;  /* 0xfffffffc00d41947 */ /* 0x002fea000383ffff */
.L_x_3:
[----:B------:R-:W-:Y:S05]  /*02c0*/  @P0 EXIT ;  /* 0x000000000000094d */ /* 0x000fea0003800000 */
[----:B------:R-:W1:Y:S01]  /*02d0*/  S2UR UR5, SR_CgaCtaId ;  /* 0x00000000000579c3 */ /* 0x000e620000008800 */
[----:B------:R-:W-:-:S07]  /*02e0*/  UMOV UR4, 0x400 ;  /* 0x0000040000047882 */ /* 0x000fce0000000000 */
[----:B0-----:R-:W0:Y:S01]  /*02f0*/  LDC.64 R2, c[0x0][0x388] ;  /* 0x0000e200ff027b82 */ /* 0x001e220000000a00 */
[----:B-1----:R-:W-:Y:S01]  /*0300*/  ULEA UR4, UR5, UR4, 0x18 ;  /* 0x0000000405047291 */ /* 0x002fe2000f8ec0ff */
[----:B0-----:R-:W-:-:S08]  /*0310*/  IMAD.WIDE.U32 R2, R7, 0x4, R2 ;  /* 0x0000000407027825 */ /* 0x001fd000078e0002 */
[----:B------:R-:W0:Y:S04]  /*0320*/  LDS R5, [UR4] ;  /* 0x00000004ff057984 */ /* 0x000e280008000800 */
[----:B0-----:R-:W-:Y:S01]  /*0330*/  STG.E desc[UR6][R2.64], R5 ;  /* 0x0000000502007986 */ /* 0x001fe2000c101906 */
[----:B------:R-:W-:Y:S05]  /*0340*/  EXIT ;  /* 0x000000000000794d */ /* 0x000fea0003800000 */
.L_x_5:
[----:B------:R-:W-:-:S00]  /*0350*/  BRA `(.L_x_5) ;  /* 0xfffffffc00fc7947 */ /* 0x000fc0000383ffff */
[----:B------:R-:W-:-:S00]  /*0360*/  NOP ;  /* 0x0000000000007918 */ /* 0x000fc00000000000 */
        /* <DEDUP_REMOVED lines=9> */
.L_x_37:


//--------------------- .text._Z24update_parameters_kernelPfS_fjj --------------------------
	.section	.text._Z24update_parameters_kernelPfS_fjj,"ax",@progbits
	.align	128
        .global         _Z24update_parameters_kernelPfS_fjj
        .type           _Z24update_parameters_kernelPfS_fjj,@function
        .size           _Z24update_parameters_kernelPfS_fjj,(.L_x_34 - _Z24update_parameters_kernelPfS_fjj)
        .other          _Z24update_parameters_kernelPfS_fjj,@"STO_CUDA_ENTRY STV_DEFAULT"
_Z24update_parameters_kernelPfS_fjj:
.text._Z24update_parameters_kernelPfS_fjj:
[----:B------:R-:W-:Y:S01]  /*0000*/  LDC R1, c[0x0][0x37c] ;  /* 0x0000df00ff017b82 */ /* 0x000fe20000000800 */
[----:B------:R-:W0:Y:S07]  /*0010*/  S2R R3, SR_TID.X ;  /* 0x0000000000037919 */ /* 0x000e2e0000002100 */
[----:B------:R-:W0:Y:S01]  /*0020*/  S2UR UR4, SR_CTAID.X ;  /* 0x00000000000479c3 */ /* 0x000e220000002500 */
[----:B------:R-:W1:Y:S07]  /*0030*/  LDCU UR5, c[0x0][0x394] ;  /* 0x00007280ff0577ac */ /* 0x000e6e0008000800 */
[----:B------:R-:W0:Y:S02]  /*0040*/  LDC R2, c[0x0][0x360] ;  /* 0x0000d800ff027b82 */ /* 0x000e240000000800 */
[----:B0-----:R-:W-:-:S05]  /*0050*/  IMAD R2, R2, UR4, R3 ;  /* 0x0000000402027c24 */ /* 0x001fca000f8e0203 */
[----:B-1----:R-:W-:-:S13]  /*0060*/  ISETP.GE.U32.AND P0, PT, R2, UR5, PT ;  /* 0x0000000502007c0c */ /* 0x002fda000bf06070 */
[----:B------:R-:W-:Y:S05]  /*0070*/  @P0 EXIT ;  /* 0x000000000000094d */ /* 0x000fea0003800000 */
[----:B------:R-:W0:Y:S01]  /*0080*/  LDCU UR4, c[0x0][0x398] ;  /* 0x00007300ff0477ac */ /* 0x000e220008000800 */
[----:B------:R-:W1:Y:S01]  /*0090*/  LDCU UR6, c[0x0][0x390] ;  /* 0x00007200ff0677ac */ /* 0x000e620008000800 */
[----:B0-----:R-:W-:Y:S01]  /*00a0*/  I2FP.F32.U32 R5, UR4 ;  /* 0x0000000400057c45 */ /* 0x001fe20008201000 */
[----:B------:R-:W0:Y:S03]  /*00b0*/  LDCU.64 UR4, c[0x0][0x358] ;  /* 0x00006b00ff0477ac */ /* 0x000e260008000a00 */
[----:B------:R-:W2:Y:S01]  /*00c0*/  MUFU.RCP R0, R5 ;  /* 0x0000000500007308 */ /* 0x000ea20000001000 */
[----:B-1----:R-:W-:-:S07]  /*00d0*/  IMAD.U32 R6, RZ, RZ, UR6 ;  /* 0x00000006ff067e24 */ /* 0x002fce000f8e00ff */
[----:B------:R-:W1:Y:S01]  /*00e0*/  FCHK P0, R6, R5 ;  /* 0x0000000506007302 */ /* 0x000e620000000000 */
[----:B--2---:R-:W-:-:S04]  /*00f0*/  FFMA R3, -R5, R0, 1 ;  /* 0x3f80000005037423 */ /* 0x004fc80000000100 */
[----:B------:R-:W-:-:S04]  /*0100*/  FFMA R0, R0, R3, R0 ;  /* 0x0000000300007223 */ /* 0x000fc80000000000 */
[----:B------:R-:W-:-:S04]  /*0110*/  FFMA R3, R0, UR6, RZ ;  /* 0x0000000600037c23 */ /* 0x000fc800080000ff */
[----:B------:R-:W-:-:S04]  /*0120*/  FFMA R4, -R5, R3, UR6 ;  /* 0x0000000605047e23 */ /* 0x000fc80008000103 */
[----:B------:R-:W-:Y:S01]  /*0130*/  FFMA R0, R0, R4, R3 ;  /* 0x0000000400007223 */ /* 0x000fe20000000003 */
[----:B01----:R-:W-:Y:S06]  /*0140*/  @!P0 BRA `(.L_x_6) ;  /* 0x0000000000088947 */ /* 0x003fec0003800000 */
[----:B------:R-:W-:-:S07]  /*0150*/  MOV R4, 0x170 ;  /* 0x0000017000047802 */ /* 0x000fce0000000f00 */
[----:B------:R-:W-:Y:S05]  /*0160*/  CALL.REL.NOINC `($__internal_0_$__cuda_sm3x_div_rn_noftz_f32_slowpath) ;  /* 0x0000000000247944 */ /* 0x000fea0003c00000 */
.L_x_6:
[----:B------:R-:W0:Y:S08]  /*0170*/  LDC.64 R4, c[0x0][0x388] ;  /* 0x0000e200ff047b82 */ /* 0x000e300000000a00 */
[----:B------:R-:W1:Y:S01]  /*0180*/  LDC.64 R6, c[0x0][0x380] ;  /* 0x0000e000ff067b82 */ /* 0x000e620000000a00 */
[----:B0-----:R-:W-:-:S06]  /*0190*/  IMAD.WIDE.U32 R4, R2, 0x4, R4 ;  /* 0x0000000402047825 */ /* 0x001fcc00078e0004 */
[----:B------:R-:W2:Y:S01]  /*01a0*/  LDG.E R5, desc[UR4][R4.64] ;  /* 0x0000000404057981 */ /* 0x000ea2000c1e1900 */
[----:B-1----:R-:W-:-:S05]  /*01b0*/  IMAD.WIDE.U32 R2, R2, 0x4, R6 ;  /* 0x0000000402027825 */ /* 0x002fca00078e0006 */
[----:B------:R-:W2:Y:S02]  /*01c0*/  LDG.E R6, desc[UR4][R2.64] ;  /* 0x0000000402067981 */ /* 0x000ea4000c1e1900 */
[----:B--2---:R-:W-:-:S05]  /*01d0*/  FFMA R7, R5, -R0, R6 ;  /* 0x8000000005077223 */ /* 0x004fca0000000006 */
[----:B------:R-:W-:Y:S01]  /*01e0*/  STG.E desc[UR4][R2.64], R7 ;  /* 0x0000000702007986 */ /* 0x000fe2000c101904 */
[----:B------:R-:W-:Y:S05]  /*01f0*/  EXIT ;  /* 0x000000000000794d */ /* 0x000fea0003800000 */
        .weak           $__internal_0_$__cuda_sm3x_div_rn_noftz_f32_slowpath
        .type           $__internal_0_$__cuda_sm3x_div_rn_noftz_f32_slowpath,@function
        .size           $__internal_0_$__cuda_sm3x_div_rn_noftz_f32_slowpath,(.L_x_34 - $__internal_0_$__cuda_sm3x_div_rn_noftz_f32_slowpath)
$__internal_0_$__cuda_sm3x_div_rn_noftz_f32_slowpath:
[----:B------:R-:W0:Y:S01]  /*0200*/  LDC R3, c[0x0][0x390] ;  /* 0x0000e400ff037b82 */ /* 0x000e220000000800 */
[----:B------:R-:W-:-:S04]  /*0210*/  SHF.R.U32.HI R0, RZ, 0x17, R5 ;  /* 0x00000017ff007819 */ /* 0x000fc80000011605 */
[----:B------:R-:W-:-:S03]  /*0220*/  LOP3.LUT R7, R0, 0xff, RZ, 0xc0, !PT ;  /* 0x000000ff00077812 */ /* 0x000fc600078ec0ff */
[----:B------:R-:W1:Y:S02]  /*0230*/  LDC R8, c[0x0][0x390] ;  /* 0x0000e400ff087b82 */ /* 0x000e640000000800 */
[----:B------:R-:W-:-:S05]  /*0240*/  VIADD R11, R7, 0xffffffff ;  /* 0xffffffff070b7836 */ /* 0x000fca0000000000 */
[----:B------:R-:W-:Y:S02]  /*0250*/  ISETP.GT.U32.AND P0, PT, R11, 0xfd, PT ;  /* 0x000000fd0b00780c */ /* 0x000fe40003f04070 */
[----:B0-----:R-:W-:-:S04]  /*0260*/  SHF.R.U32.HI R0, RZ, 0x17, R3 ;  /* 0x00000017ff007819 */ /* 0x001fc80000011603 */
[----:B------:R-:W-:-:S05]  /*0270*/  LOP3.LUT R6, R0, 0xff, RZ, 0xc0, !PT ;  /* 0x000000ff00067812 */ /* 0x000fca00078ec0ff */
[----:B------:R-:W-:-:S05]  /*0280*/  VIADD R10, R6, 0xffffffff ;  /* 0xffffffff060a7836 */ /* 0x000fca0000000000 */
[----:B------:R-:W-:-:S13]  /*0290*/  ISETP.GT.U32.OR P0, PT, R10, 0xfd, P0 ;  /* 0x000000fd0a00780c */ /* 0x000fda0000704470 */
[----:B------:R-:W-:Y:S01]  /*02a0*/  @!P0 IMAD.MOV.U32 R9, RZ, RZ, RZ ;  /* 0x000000ffff098224 */ /* 0x000fe200078e00ff */
[----:B-1----:R-:W-:Y:S06]  /*02b0*/  @!P0 BRA `(.L_x_7) ;  /* 0x0000000000608947 */ /* 0x002fec0003800000 */
[----:B------:R-:W-:Y:S01]  /*02c0*/  FSETP.GTU.FTZ.AND P0, PT, |R3|, +INF , PT ;  /* 0x7f8000000300780b */ /* 0x000fe20003f1c200 */
[----:B------:R-:W-:Y:S01]  /*02d0*/  IMAD.MOV.U32 R0, RZ, RZ, R5 ;  /* 0x000000ffff007224 */ /* 0x000fe200078e0005 */
[----:B------:R-:W-:-:S04]  /*02e0*/  FSETP.GTU.FTZ.AND P1, PT, |R5|, +INF , PT ;  /* 0x7f8000000500780b */ /* 0x000fc80003f3c200 */
[----:B------:R-:W-:-:S13]  /*02f0*/  PLOP3.LUT P0, PT, P0, P1, PT, 0xf8, 0x8f ;  /* 0x00000000008f781c */ /* 0x000fda0000703f70 */
[----:B------:R-:W-:Y:S05]  /*0300*/  @P0 BRA `(.L_x_8) ;  /* 0x0000000400440947 */ /* 0x000fea0003800000 */
[----:B------:R-:W-:-:S13]  /*0310*/  LOP3.LUT P0, RZ, R5, 0x7fffffff, R8, 0xc8, !PT ;  /* 0x7fffffff05ff7812 */ /* 0x000fda000780c808 */
[----:B------:R-:W-:Y:S05]  /*0320*/  @!P0 BRA `(.L_x_9) ;  /* 0x0000000400348947 */ /* 0x000fea0003800000 */
[C---:B------:R-:W-:Y:S02]  /*0330*/  FSETP.NEU.FTZ.AND P2, PT, |R3|.reuse, +INF , PT ;  /* 0x7f8000000300780b */ /* 0x040fe40003f5d200 */
[----:B------:R-:W-:Y:S02]  /*0340*/  FSETP.NEU.FTZ.AND P1, PT, |R0|, +INF , PT ;  /* 0x7f8000000000780b */ /* 0x000fe40003f3d200 */
[----:B------:R-:W-:-:S11]  /*0350*/  FSETP.NEU.FTZ.AND P0, PT, |R3|, +INF , PT ;  /* 0x7f8000000300780b */ /* 0x000fd60003f1d200 */
[----:B------:R-:W-:Y:S05]  /*0360*/  @!P1 BRA !P2, `(.L_x_9) ;  /* 0x0000000400249947 */ /* 0x000fea0005000000 */
[----:B------:R-:W-:-:S04]  /*0370*/  LOP3.LUT P2, RZ, R8, 0x7fffffff, RZ, 0xc0, !PT ;  /* 0x7fffffff08ff7812 */ /* 0x000fc8000784c0ff */
[----:B------:R-:W-:-:S13]  /*0380*/  PLOP3.LUT P1, PT, P1, P2, PT, 0x2f, 0xf2 ;  /* 0x0000000000f2781c */ /* 0x000fda0000f24577 */
[----:B------:R-:W-:Y:S05]  /*0390*/  @P1 BRA `(.L_x_10) ;  /* 0x0000000400101947 */ /* 0x000fea0003800000 */
[----:B------:R-:W-:-:S04]  /*03a0*/  LOP3.LUT P1, RZ, R5, 0x7fffffff, RZ, 0xc0, !PT ;  /* 0x7fffffff05ff7812 */ /* 0x000fc8000782c0ff */
[----:B------:R-:W-:-:S13]  /*03b0*/  PLOP3.LUT P0, PT, P0, P1, PT, 0x2f, 0xf2 ;  /* 0x0000000000f2781c */ /* 0x000fda0000702577 */
[----:B------:R-:W-:Y:S05]  /*03c0*/  @P0 BRA `(.L_x_11) ;  /* 0x0000000000f80947 */ /* 0x000fea0003800000 */
[----:B------:R-:W-:Y:S02]  /*03d0*/  ISETP.GE.AND P0, PT, R10, RZ, PT ;  /* 0x000000ff0a00720c */ /* 0x000fe40003f06270 */
[----:B------:R-:W-:-:S11]  /*03e0*/  ISETP.GE.AND P1, PT, R11, RZ, PT ;  /* 0x000000ff0b00720c */ /* 0x000fd60003f26270 */
[----:B------:R-:W-:Y:S02]  /*03f0*/  @P0 IMAD.MOV.U32 R9, RZ, RZ, RZ ;  /* 0x000000ffff090224 */ /* 0x000fe400078e00ff */
[----:B------:R-:W-:Y:S01]  /*0400*/  @!P0 FFMA R8, R3, 1.84467440737095516160e+19, RZ ;  /* 0x5f80000003088823 */ /* 0x000fe200000000ff */
[----:B------:R-:W-:Y:S02]  /*0410*/  @!P0 IMAD.MOV.U32 R9, RZ, RZ, -0x40 ;  /* 0xffffffc0ff098424 */ /* 0x000fe400078e00ff */
[----:B------:R-:W-:Y:S02]  /*0420*/  @!P1 FFMA R5, R0, 1.84467440737095516160e+19, RZ ;  /* 0x5f80000000059823 */ /* 0x000fe400000000ff */
[----:B------:R-:W-:-:S07]  /*0430*/  @!P1 VIADD R9, R9, 0x40 ;  /* 0x0000004009099836 */ /* 0x000fce0000000000 */
.L_x_7:
[----:B------:R-:W-:Y:S01]  /*0440*/  LEA R0, R7, 0xc0800000, 0x17 ;  /* 0xc080000007007811 */ /* 0x000fe200078eb8ff */
[----:B------:R-:W-:-:S04]  /*0450*/  VIADD R6, R6, 0xffffff81 ;  /* 0xffffff8106067836 */ /* 0x000fc80000000000 */
[----:B------:R-:W-:Y:S02]  /*0460*/  IMAD.IADD R5, R5, 0x1, -R0 ;  /* 0x0000000105057824 */ /* 0x000fe400078e0a00 */
[C---:B------:R-:W-:Y:S01]  /*0470*/  IMAD R0, R6.reuse, -0x800000, R8 ;  /* 0xff80000006007824 */ /* 0x040fe200078e0208 */
[----:B------:R-:W-:Y:S01]  /*0480*/  IADD3 R6, PT, PT, R6, 0x7f, -R7 ;  /* 0x0000007f06067810 */ /* 0x000fe20007ffe807 */
[----:B------:R-:W0:Y:S01]  /*0490*/  MUFU.RCP R3, R5 ;  /* 0x0000000500037308 */ /* 0x000e220000001000 */
[----:B------:R-:W-:-:S03]  /*04a0*/  FADD.FTZ R11, -R5, -RZ ;  /* 0x800000ff050b7221 */ /* 0x000fc60000010100 */
[----:B------:R-:W-:Y:S02]  /*04b0*/  IMAD.IADD R6, R6, 0x1, R9 ;  /* 0x0000000106067824 */ /* 0x000fe400078e0209 */
[----:B0-----:R-:W-:-:S04]  /*04c0*/  FFMA R10, R3, R11, 1 ;  /* 0x3f800000030a7423 */ /* 0x001fc8000000000b */
[----:B------:R-:W-:-:S04]  /*04d0*/  FFMA R10, R3, R10, R3 ;  /* 0x0000000a030a7223 */ /* 0x000fc80000000003 */
[----:B------:R-:W-:-:S04]  /*04e0*/  FFMA R3, R0, R10, RZ ;  /* 0x0000000a00037223 */ /* 0x000fc800000000ff */
[----:B------:R-:W-:-:S04]  /*04f0*/  FFMA R8, R11, R3, R0 ;  /* 0x000000030b087223 */ /* 0x000fc80000000000 */
[----:B------:R-:W-:-:S04]  /*0500*/  FFMA R13, R10, R8, R3 ;  /* 0x000000080a0d7223 */ /* 0x000fc80000000003 */
[----:B------:R-:W-:-:S04]  /*0510*/  FFMA R8, R11, R13, R0 ;  /* 0x0000000d0b087223 */ /* 0x000fc80000000000 */
[----:B------:R-:W-:-:S05]  /*0520*/  FFMA R0, R10, R8, R13 ;  /* 0x000000080a007223 */ /* 0x000fca000000000d */
[----:B------:R-:W-:-:S04]  /*0530*/  SHF.R.U32.HI R3, RZ, 0x17, R0 ;  /* 0x00000017ff037819 */ /* 0x000fc80000011600 */
[----:B------:R-:W-:-:S05]  /*0540*/  LOP3.LUT R3, R3, 0xff, RZ, 0xc0, !PT ;  /* 0x000000ff03037812 */ /* 0x000fca00078ec0ff */
[----:B------:R-:W-:-:S04]  /*0550*/  IMAD.IADD R7, R3, 0x1, R6 ;  /* 0x0000000103077824 */ /* 0x000fc800078e0206 */
[----:B------:R-:W-:-:S05]  /*0560*/  VIADD R3, R7, 0xffffffff ;  /* 0xffffffff07037836 */ /* 0x000fca0000000000 */
[----:B------:R-:W-:-:S13]  /*0570*/  ISETP.GE.U32.AND P0, PT, R3, 0xfe, PT ;  /* 0x000000fe0300780c */ /* 0x000fda0003f06070 */
[----:B------:R-:W-:Y:S05]  /*0580*/  @!P0 BRA `(.L_x_12) ;  /* 0x0000000000808947 */ /* 0x000fea0003800000 */
[----:B------:R-:W-:-:S13]  /*0590*/  ISETP.GT.AND P0, PT, R7, 0xfe, PT ;  /* 0x000000fe0700780c */ /* 0x000fda0003f04270 */
[----:B------:R-:W-:Y:S05]  /*05a0*/  @P0 BRA `(.L_x_13) ;  /* 0x00000000006c0947 */ /* 0x000fea0003800000 */
[----:B------:R-:W-:-:S13]  /*05b0*/  ISETP.GE.AND P0, PT, R7, 0x1, PT ;  /* 0x000000010700780c */ /* 0x000fda0003f06270 */
[----:B------:R-:W-:Y:S05]  /*05c0*/  @P0 BRA `(.L_x_14) ;  /* 0x0000000000980947 */ /* 0x000fea0003800000 */
[----:B------:R-:W-:Y:S02]  /*05d0*/  ISETP.GE.AND P0, PT, R7, -0x18, PT ;  /* 0xffffffe80700780c */ /* 0x000fe40003f06270 */
[----:B------:R-:W-:-:S11]  /*05e0*/  LOP3.LUT R0, R0, 0x80000000, RZ, 0xc0, !PT ;  /* 0x8000000000007812 */ /* 0x000fd600078ec0ff */
[----:B------:R-:W-:Y:S05]  /*05f0*/  @!P0 BRA `(.L_x_14) ;  /* 0x00000000008c8947 */ /* 0x000fea0003800000 */
[CCC-:B------:R-:W-:Y:S01]  /*0600*/  FFMA.RZ R3, R10.reuse, R8.reuse, R13.reuse ;  /* 0x000000080a037223 */ /* 0x1c0fe2000000c00d */
[CCC-:B------:R-:W-:Y:S01]  /*0610*/  FFMA.RM R6, R10.reuse, R8.reuse, R13.reuse ;  /* 0x000000080a067223 */ /* 0x1c0fe2000000400d */
[C---:B------:R-:W-:Y:S02]  /*0620*/  ISETP.NE.AND P2, PT, R7.reuse, RZ, PT ;  /* 0x000000ff0700720c */ /* 0x040fe40003f45270 */
[----:B------:R-:W-:Y:S02]  /*0630*/  ISETP.NE.AND P1, PT, R7, RZ, PT ;  /* 0x000000ff0700720c */ /* 0x000fe40003f25270 */
[----:B------:R-:W-:Y:S01]  /*0640*/  LOP3.LUT R5, R3, 0x7fffff, RZ, 0xc0, !PT ;  /* 0x007fffff03057812 */ /* 0x000fe200078ec0ff */
[----:B------:R-:W-:Y:S01]  /*0650*/  FFMA.RP R3, R10, R8, R13 ;  /* 0x000000080a037223 */ /* 0x000fe2000000800d */
[----:B------:R-:W-:Y:S02]  /*0660*/  VIADD R8, R7, 0x20 ;  /* 0x0000002007087836 */ /* 0x000fe40000000000 */
[----:B------:R-:W-:Y:S01]  /*0670*/  LOP3.LUT R5, R5, 0x800000, RZ, 0xfc, !PT ;  /* 0x0080000005057812 */ /* 0x000fe200078efcff */
[----:B------:R-:W-:Y:S01]  /*0680*/  IMAD.MOV R7, RZ, RZ, -R7 ;  /* 0x000000ffff077224 */ /* 0x000fe200078e0a07 */
[----:B------:R-:W-:-:S02]  /*0690*/  FSETP.NEU.FTZ.AND P0, PT, R3, R6, PT ;  /* 0x000000060300720b */ /* 0x000fc40003f1d000 */
[----:B------:R-:W-:Y:S02]  /*06a0*/  SHF.L.U32 R8, R5, R8, RZ ;  /* 0x0000000805087219 */ /* 0x000fe400000006ff */
[----:B------:R-:W-:Y:S02]  /*06b0*/  SEL R6, R7, RZ, P2 ;  /* 0x000000ff07067207 */ /* 0x000fe40001000000 */
[----:B------:R-:W-:Y:S02]  /*06c0*/  ISETP.NE.AND P1, PT, R8, RZ, P1 ;  /* 0x000000ff0800720c */ /* 0x000fe40000f25270 */
[----:B------:R-:W-:Y:S02]  /*06d0*/  SHF.R.U32.HI R6, RZ, R6, R5 ;  /* 0x00000006ff067219 */ /* 0x000fe40000011605 */
[----:B------:R-:W-:Y:S02]  /*06e0*/  PLOP3.LUT P0, PT, P0, P1, PT, 0xf8, 0x8f ;  /* 0x00000000008f781c */ /* 0x000fe40000703f70 */
[----:B------:R-:W-:-:S02]  /*06f0*/  SHF.R.U32.HI R8, RZ, 0x1, R6 ;  /* 0x00000001ff087819 */ /* 0x000fc40000011606 */
[----:B------:R-:W-:-:S04]  /*0700*/  SEL R3, RZ, 0x1, !P0 ;  /* 0x00000001ff037807 */ /* 0x000fc80004000000 */
[----:B------:R-:W-:-:S04]  /*0710*/  LOP3.LUT R3, R3, 0x1, R8, 0xf8, !PT ;  /* 0x0000000103037812 */ /* 0x000fc800078ef808 */
[----:B------:R-:W-:-:S05]  /*0720*/  LOP3.LUT R3, R3, R6, RZ, 0xc0, !PT ;  /* 0x0000000603037212 */ /* 0x000fca00078ec0ff */
[----:B------:R-:W-:-:S05]  /*0730*/  IMAD.IADD R3, R8, 0x1, R3 ;  /* 0x0000000108037824 */ /* 0x000fca00078e0203 */
[----:B------:R-:W-:Y:S01]  /*0740*/  LOP3.LUT R0, R3, R0, RZ, 0xfc, !PT ;  /* 0x0000000003007212 */ /* 0x000fe200078efcff */
[----:B------:R-:W-:Y:S06]  /*0750*/  BRA `(.L_x_14) ;  /* 0x0000000000347947 */ /* 0x000fec0003800000 */
.L_x_13:
[----:B------:R-:W-:-:S04]  /*0760*/  LOP3.LUT R0, R0, 0x80000000, RZ, 0xc0, !PT ;  /* 0x8000000000007812 */ /* 0x000fc800078ec0ff */
[----:B------:R-:W-:Y:S01]  /*0770*/  LOP3.LUT R0, R0, 0x7f800000, RZ, 0xfc, !PT ;  /* 0x7f80000000007812 */ /* 0x000fe200078efcff */
[----:B------:R-:W-:Y:S06]  /*0780*/  BRA `(.L_x_14) ;  /* 0x0000000000287947 */ /* 0x000fec0003800000 */
.L_x_12:
[----:B------:R-:W-:Y:S01]  /*0790*/  IMAD R0, R6, 0x800000, R0 ;  /* 0x0080000006007824 */ /* 0x000fe200078e0200 */
[----:B------:R-:W-:Y:S06]  /*07a0*/  BRA `(.L_x_14) ;  /* 0x0000000000207947 */ /* 0x000fec0003800000 */
.L_x_11:
[----:B------:R-:W-:-:S04]  /*07b0*/  LOP3.LUT R0, R5, 0x80000000, R8, 0x48, !PT ;  /* 0x8000000005007812 */ /* 0x000fc800078e4808 */
[----:B------:R-:W-:Y:S01]  /*07c0*/  LOP3.LUT R0, R0, 0x7f800000, RZ, 0xfc, !PT ;  /* 0x7f80000000007812 */ /* 0x000fe200078efcff */
[----:B------:R-:W-:Y:S06]  /*07d0*/  BRA `(.L_x_14) ;  /* 0x0000000000147947 */ /* 0x000fec0003800000 */
.L_x_10:
[----:B------:R-:W-:Y:S01]  /*07e0*/  LOP3.LUT R0, R5, 0x80000000, R8, 0x48, !PT ;  /* 0x8000000005007812 */ /* 0x000fe200078e4808 */
[----:B------:R-:W-:Y:S06]  /*07f0*/  BRA `(.L_x_14) ;  /* 0x00000000000c7947 */ /* 0x000fec0003800000 */
.L_x_9:
[----:B------:R-:W0:Y:S01]  /*0800*/  MUFU.RSQ R0, -QNAN ;  /* 0xffc0000000007908 */ /* 0x000e220000001400 */
[----:B------:R-:W-:Y:S05]  /*0810*/  BRA `(.L_x_14) ;  /* 0x0000000000047947 */ /* 0x000fea0003800000 */
.L_x_8:
[----:B------:R-:W-:-:S07]  /*0820*/  FADD.FTZ R0, R0, R3 ;  /* 0x0000000300007221 */ /* 0x000fce0000010000 */
.L_x_14:
[----:B------:R-:W-:-:S04]  /*0830*/  IMAD.MOV.U32 R5, RZ, RZ, 0x0 ;  /* 0x00000000ff057424 */ /* 0x000fc800078e00ff */
[----:B0-----:R-:W-:Y:S05]  /*0840*/  RET.REL.NODEC R4 `(_Z24update_parameters_kernelPfS_fjj) ;  /* 0xfffffff404ec7950 */ /* 0x001fea0003c3ffff */
.L_x_15:
        /* <DEDUP_REMOVED lines=11> */
.L_x_34:


//--------------------- .text._Z18compute_dZ2_kernelPfS_S_j --------------------------
	.section	.text._Z18compute_dZ2_kernelPfS_S_j,"ax",@progbits
	.align	128
        .global         _Z18compute_dZ2_kernelPfS_S_j
        .type           _Z18compute_dZ2_kernelPfS_S_j,@function
        .size           _Z18compute_dZ2_kernelPfS_S_j,(.L_x_39 - _Z18compute_dZ2_kernelPfS_S_j)
        .other          _Z18compute_dZ2_kernelPfS_S_j,@"STO_CUDA_ENTRY STV_DEFAULT"
_Z18compute_dZ2_kernelPfS_S_j:
.text._Z18compute_dZ2_kernelPfS_S_j:
        /* <DEDUP_REMOVED lines=8> */
[----:B------:R-:W0:Y:S01]  /*0080*/  LDC.64 R2, c[0x0][0x380] ;  /* 0x0000e000ff027b82 */ /* 0x000e220000000a00 */
[----:B------:R-:W1:Y:S07]  /*0090*/  LDCU.64 UR4, c[0x0][0x358] ;  /* 0x00006b00ff0477ac */ /* 0x000e6e0008000a00 */
[----:B------:R-:W2:Y:S08]  /*00a0*/  LDC.64 R4, c[0x0][0x388] ;  /* 0x0000e200ff047b82 */ /* 0x000eb00000000a00 */
[----:B------:R-:W3:Y:S01]  /*00b0*/  LDC.64 R6, c[0x0][0x390] ;  /* 0x0000e400ff067b82 */ /* 0x000ee20000000a00 */
[----:B0-----:R-:W-:-:S06]  /*00c0*/  IMAD.WIDE.U32 R2, R9, 0x4, R2 ;  /* 0x0000000409027825 */ /* 0x001fcc00078e0002 */
[----:B-1----:R-:W4:Y:S01]  /*00d0*/  LDG.E R2, desc[UR4][R2.64] ;  /* 0x0000000402027981 */ /* 0x002f22000c1e1900 */
[----:B--2---:R-:W-:-:S06]  /*00e0*/  IMAD.WIDE.U32 R4, R9, 0x4, R4 ;  /* 0x0000000409047825 */ /* 0x004fcc00078e0004 */
[----:B------:R-:W4:Y:S01]  /*00f0*/  LDG.E R5, desc[UR4][R4.64] ;  /* 0x0000000404057981 */ /* 0x000f22000c1e1900 */
[----:B---3--:R-:W-:-:S04]  /*0100*/  IMAD.WIDE.U32 R6, R9, 0x4, R6 ;  /* 0x0000000409067825 */ /* 0x008fc800078e0006 */
[----:B----4-:R-:W-:-:S05]  /*0110*/  FADD R9, R2, -R5 ;  /* 0x8000000502097221 */ /* 0x010fca0000000000 */
[----:B------:R-:W-:Y:S01]  /*0120*/  STG.E desc[UR4][R6.64], R9 ;  /* 0x0000000906007986 */ /* 0x000fe2000c101904 */
[----:B------:R-:W-:Y:S05]  /*0130*/  EXIT ;  /* 0x000000000000794d */ /* 0x000fea0003800000 */
.L_x_16:
        /* <DEDUP_REMOVED lines=12> */
.L_x_39:


//--------------------- .text._Z28activation_derivative_kernelPfS_jb --------------------------
	.section	.text._Z28activation_derivative_kernelPfS_jb,"ax",@progbits
	.align	128
        .global         _Z28activation_derivative_kernelPfS_jb
        .type           _Z28activation_derivative_kernelPfS_jb,@function
        .size           _Z28activation_derivative_kernelPfS_jb,(.L_x_35 - _Z28activation_derivative_kernelPfS_jb)
        .other          _Z28activation_derivative_kernelPfS_jb,@"STO_CUDA_ENTRY STV_DEFAULT"
_Z28activation_derivative_kernelPfS_jb:
.text._Z28activation_derivative_kernelPfS_jb:
        /* <DEDUP_REMOVED lines=9> */
[----:B------:R-:W1:Y:S01]  /*0090*/  LDCU.64 UR6, c[0x0][0x358] ;  /* 0x00006b00ff0677ac */ /* 0x000e620008000a00 */
[----:B------:R-:W2:Y:S01]  /*00a0*/  LDCU.U8 UR4, c[0x0][0x394] ;  /* 0x00007280ff0477ac */ /* 0x000ea20008000000 */
[----:B0-----:R-:W-:-:S06]  /*00b0*/  IMAD.WIDE.U32 R4, R3, 0x4, R4 ;  /* 0x0000000403047825 */ /* 0x001fcc00078e0004 */
[----:B-1----:R-:W3:Y:S01]  /*00c0*/  LDG.E R4, desc[UR6][R4.64] ;  /* 0x0000000604047981 */ /* 0x002ee2000c1e1900 */
[----:B--2---:R-:W-:-:S06]  /*00d0*/  UPRMT UR4, UR4, 0x8880, URZ ;  /* 0x0000888004047896 */ /* 0x004fcc00080000ff */
[----:B------:R-:W-:-:S13]  /*00e0*/  ISETP.NE.AND P0, PT, RZ, UR4, PT ;  /* 0x00000004ff007c0c */ /* 0x000fda000bf05270 */
[----:B---3--:R-:W-:Y:S01]  /*00f0*/  @P0 FSET.BF.GT.AND R0, R4, RZ, PT ;  /* 0x000000ff0400020a */ /* 0x008fe20003804000 */
[----:B------:R-:W-:Y:S06]  /*0100*/  @P0 BRA `(.L_x_17) ;  /* 0x0000000000640947 */ /* 0x000fec0003800000 */
[----:B------:R-:W-:Y:S01]  /*0110*/  IMAD.MOV.U32 R5, RZ, RZ, 0x3bbb989d ;  /* 0x3bbb989dff057424 */ /* 0x000fe200078e00ff */
[----:B------:R-:W-:Y:S01]  /*0120*/  BSSY.RECONVERGENT B0, `(.L_x_18) ;  /* 0x0000015000007945 */ /* 0x000fe20003800200 */
[----:B------:R-:W-:Y:S02]  /*0130*/  IMAD.MOV.U32 R7, RZ, RZ, 0x437c0000 ;  /* 0x437c0000ff077424 */ /* 0x000fe400078e00ff */
[----:B------:R-:W-:-:S04]  /*0140*/  FFMA.SAT R0, R4, -R5, 0.5 ;  /* 0x3f00000004007423 */ /* 0x000fc80000002805 */
[----:B------:R-:W-:-:S04]  /*0150*/  FFMA.RM R0, R0, R7, 12582913 ;  /* 0x4b40000100007423 */ /* 0x000fc80000004007 */
[C---:B------:R-:W-:Y:S01]  /*0160*/  FADD R5, R0.reuse, -12583039 ;  /* 0xcb40007f00057421 */ /* 0x040fe20000000000 */
[----:B------:R-:W-:-:S03]  /*0170*/  SHF.L.U32 R0, R0, 0x17, RZ ;  /* 0x0000001700007819 */ /* 0x000fc600000006ff */
[----:B------:R-:W-:-:S04]  /*0180*/  FFMA R5, R4, -1.4426950216293334961, -R5 ;  /* 0xbfb8aa3b04057823 */ /* 0x000fc80000000805 */
[----:B------:R-:W-:-:S06]  /*0190*/  FFMA R5, R4, -1.925963033500011079e-08, R5 ;  /* 0xb2a5706004057823 */ /* 0x000fcc0000000005 */
[----:B------:R-:W0:Y:S02]  /*01a0*/  MUFU.EX2 R5, R5 ;  /* 0x0000000500057308 */ /* 0x000e240000000800 */
[----:B0-----:R-:W-:-:S04]  /*01b0*/  FFMA R0, R0, R5, 1 ;  /* 0x3f80000000007423 */ /* 0x001fc80000000005 */
[----:B------:R-:W-:-:S05]  /*01c0*/  VIADD R2, R0, 0x1800000 ;  /* 0x0180000000027836 */ /* 0x000fca0000000000 */
[----:B------:R-:W-:-:S04]  /*01d0*/  LOP3.LUT R2, R2, 0x7f800000, RZ, 0xc0, !PT ;  /* 0x7f80000002027812 */ /* 0x000fc800078ec0ff */
[----:B------:R-:W-:-:S13]  /*01e0*/  ISETP.GT.U32.AND P0, PT, R2, 0x1ffffff, PT ;  /* 0x01ffffff0200780c */ /* 0x000fda0003f04070 */
[----:B------:R-:W-:Y:S05]  /*01f0*/  @P0 BRA `(.L_x_19) ;  /* 0x00000000000c0947 */ /* 0x000fea0003800000 */
[----:B------:R-:W-:-:S07]  /*0200*/  MOV R4, 0x220 ;  /* 0x0000022000047802 */ /* 0x000fce0000000f00 */
[----:B------:R-:W-:Y:S05]  /*0210*/  CALL.REL.NOINC `($__internal_1_$__cuda_sm20_rcp_rn_f32_slowpath) ;  /* 0x0000000000387944 */ /* 0x000fea0003c00000 */
[----:B------:R-:W-:Y:S05]  /*0220*/  BRA `(.L_x_20) ;  /* 0x0000000000107947 */ /* 0x000fea0003800000 */
.L_x_19:
[----:B------:R-:W0:Y:S02]  /*0230*/  MUFU.RCP R5, R0 ;  /* 0x0000000000057308 */ /* 0x000e240000001000 */
[----:B0-----:R-:W-:-:S04]  /*0240*/  FFMA R2, R0, R5, -1 ;  /* 0xbf80000000027423 */ /* 0x001fc80000000005 */
[----:B------:R-:W-:-:S04]  /*0250*/  FADD.FTZ R2, -R2, -RZ ;  /* 0x800000ff02027221 */ /* 0x000fc80000010100 */
[----:B------:R-:W-:-:S07]  /*0260*/  FFMA R2, R5, R2, R5 ;  /* 0x0000000205027223 */ /* 0x000fce0000000005 */
.L_x_20:
[----:B------:R-:W-:Y:S05]  /*0270*/  BSYNC.RECONVERGENT B0 ;  /* 0x0000000000007941 */ /* 0x000fea0003800200 */
.L_x_18:
[----:B------:R-:W-:-:S04]  /*0280*/  FADD R5, -R2, 1 ;  /* 0x3f80000002057421 */ /* 0x000fc80000000100 */
[----:B------:R-:W-:-:S07]  /*0290*/  FMUL R0, R5, R2 ;  /* 0x0000000205007220 */ /* 0x000fce0000400000 */
.L_x_17:
[----:B------:R-:W0:Y:S02]  /*02a0*/  LDC.64 R4, c[0x0][0x388] ;  /* 0x0000e200ff047b82 */ /* 0x000e240000000a00 */
[----:B0-----:R-:W-:-:S05]  /*02b0*/  IMAD.WIDE.U32 R2, R3, 0x4, R4 ;  /* 0x0000000403027825 */ /* 0x001fca00078e0004 */
[----:B------:R-:W2:Y:S02]  /*02c0*/  LDG.E R5, desc[UR6][R2.64] ;  /* 0x0000000602057981 */ /* 0x000ea4000c1e1900 */
[----:B--2---:R-:W-:-:S05]  /*02d0*/  FMUL R5, R5, R0 ;  /* 0x0000000005057220 */ /* 0x004fca0000400000 */
[----:B------:R-:W-:Y:S01]  /*02e0*/  STG.E desc[UR6][R2.64], R5 ;  /* 0x0000000502007986 */ /* 0x000fe2000c101906 */
[----:B------:R-:W-:Y:S05]  /*02f0*/  EXIT ;  /* 0x000000000000794d */ /* 0x000fea0003800000 */
        .weak           $__internal_1_$__cuda_sm20_rcp_rn_f32_slowpath
        .type           $__internal_1_$__cuda_sm20_rcp_rn_f32_slowpath,@function
        .size           $__internal_1_$__cuda_sm20_rcp_rn_f32_slowpath,(.L_x_35 - $__internal_1_$__cuda_sm20_rcp_rn_f32_slowpath)
$__internal_1_$__cuda_sm20_rcp_rn_f32_slowpath:
[----:B------:R-:W-:Y:S01]  /*0300*/  SHF.L.U32 R2, R0, 0x1, RZ ;  /* 0x0000000100027819 */ /* 0x000fe200000006ff */
[----:B------:R-:W-:Y:S03]  /*0310*/  BSSY.RECONVERGENT B1, `(.L_x_21) ;  /* 0x0000030000017945 */ /* 0x000fe60003800200 */
[----:B------:R-:W-:-:S04]  /*0320*/  SHF.R.U32.HI R2, RZ, 0x18, R2 ;  /* 0x00000018ff027819 */ /* 0x000fc80000011602 */
[----:B------:R-:W-:-:S13]  /*0330*/  ISETP.NE.U32.AND P0, PT, R2, RZ, PT ;  /* 0x000000ff0200720c */ /* 0x000fda0003f05070 */
[----:B------:R-:W-:Y:S05]  /*0340*/  @P0 BRA `(.L_x_22) ;  /* 0x0000000000280947 */ /* 0x000fea0003800000 */
[----:B------:R-:W-:-:S05]  /*0350*/  IMAD.SHL.U32 R2, R0, 0x2, RZ ;  /* 0x0000000200027824 */ /* 0x000fca00078e00ff */
[----:B------:R-:W-:-:S13]  /*0360*/  ISETP.NE.AND P0, PT, R2, RZ, PT ;  /* 0x000000ff0200720c */ /* 0x000fda0003f05270 */
[----:B------:R-:W-:Y:S01]  /*0370*/  @P0 FFMA R6, R0, 1.84467440737095516160e+19, RZ ;  /* 0x5f80000000060823 */ /* 0x000fe200000000ff */
[----:B------:R-:W-:Y:S08]  /*0380*/  @!P0 MUFU.RCP R5, R0 ;  /* 0x0000000000058308 */ /* 0x000ff00000001000 */
[----:B------:R-:W0:Y:S02]  /*0390*/  @P0 MUFU.RCP R7, R6 ;  /* 0x0000000600070308 */ /* 0x000e240000001000 */
[----:B0-----:R-:W-:-:S04]  /*03a0*/  @P0 FFMA R2, R6, R7, -1 ;  /* 0xbf80000006020423 */ /* 0x001fc80000000007 */
[----:B------:R-:W-:-:S04]  /*03b0*/  @P0 FADD.FTZ R2, -R2, -RZ ;  /* 0x800000ff02020221 */ /* 0x000fc80000010100 */
[----:B------:R-:W-:-:S04]  /*03c0*/  @P0 FFMA R2, R7, R2, R7 ;  /* 0x0000000207020223 */ /* 0x000fc80000000007 */
[----:B------:R-:W-:Y:S01]  /*03d0*/  @P0 FFMA R5, R2, 1.84467440737095516160e+19, RZ ;  /* 0x5f80000002050823 */ /* 0x000fe200000000ff */
[----:B------:R-:W-:Y:S06]  /*03e0*/  BRA `(.L_x_23) ;  /* 0x0000000000887947 */ /* 0x000fec0003800000 */
.L_x_22:
[----:B------:R-:W-:-:S04]  /*03f0*/  IADD3 R5, PT, PT, R2, -0xfd, RZ ;  /* 0xffffff0302057810 */ /* 0x000fc80007ffe0ff */
[----:B------:R-:W-:-:S13]  /*0400*/  ISETP.GT.U32.AND P0, PT, R5, 0x1, PT ;  /* 0x000000010500780c */ /* 0x000fda0003f04070 */
[----:B------:R-:W-:Y:S05]  /*0410*/  @P0 BRA `(.L_x_24) ;  /* 0x0000000000780947 */ /* 0x000fea0003800000 */
[----:B------:R-:W-:Y:S01]  /*0420*/  LOP3.LUT R6, R0, 0x7fffff, RZ, 0xc0, !PT ;  /* 0x007fffff00067812 */ /* 0x000fe200078ec0ff */
[----:B------:R-:W-:-:S03]  /*0430*/  IMAD.MOV.U32 R10, RZ, RZ, 0x3 ;  /* 0x00000003ff0a7424 */ /* 0x000fc600078e00ff */
[----:B------:R-:W-:Y:S02]  /*0440*/  LOP3.LUT R6, R6, 0x3f800000, RZ, 0xfc, !PT ;  /* 0x3f80000006067812 */ /* 0x000fe400078efcff */
[----:B------:R-:W-:Y:S02]  /*0450*/  SHF.L.U32 R11, R10, R5, RZ ;  /* 0x000000050a0b7219 */ /* 0x000fe400000006ff */
[----:B------:R-:W0:Y:S02]  /*0460*/  MUFU.RCP R7, R6 ;  /* 0x0000000600077308 */ /* 0x000e240000001000 */
[----:B0-----:R-:W-:-:S04]  /*0470*/  FFMA R8, R6, R7, -1 ;  /* 0xbf80000006087423 */ /* 0x001fc80000000007 */
[----:B------:R-:W-:-:S04]  /*0480*/  FADD.FTZ R8, -R8, -RZ ;  /* 0x800000ff08087221 */ /* 0x000fc80000010100 */
[CCC-:B------:R-:W-:Y:S01]  /*0490*/  FFMA.RM R9, R7.reuse, R8.reuse, R7.reuse ;  /* 0x0000000807097223 */ /* 0x1c0fe20000004007 */
[----:B------:R-:W-:-:S04]  /*04a0*/  FFMA.RP R8, R7, R8, R7 ;  /* 0x0000000807087223 */ /* 0x000fc80000008007 */
[C---:B------:R-:W-:Y:S02]  /*04b0*/  LOP3.LUT R7, R9.reuse, 0x7fffff, RZ, 0xc0, !PT ;  /* 0x007fffff09077812 */ /* 0x040fe400078ec0ff */
[----:B------:R-:W-:Y:S02]  /*04c0*/  FSETP.NEU.FTZ.AND P0, PT, R9, R8, PT ;  /* 0x000000080900720b */ /* 0x000fe40003f1d000 */
[----:B------:R-:W-:Y:S02]  /*04d0*/  LOP3.LUT R8, R7, 0x800000, RZ, 0xfc, !PT ;  /* 0x0080000007087812 */ /* 0x000fe400078efcff */
[----:B------:R-:W-:Y:S02]  /*04e0*/  SEL R7, RZ, 0xffffffff, !P0 ;  /* 0xffffffffff077807 */ /* 0x000fe40004000000 */
[----:B------:R-:W-:Y:S02]  /*04f0*/  LOP3.LUT R6, R11, R8, RZ, 0xc0, !PT ;  /* 0x000000080b067212 */ /* 0x000fe400078ec0ff */
[----:B------:R-:W-:-:S02]  /*0500*/  IADD3 R7, PT, PT, -R7, RZ, RZ ;  /* 0x000000ff07077210 */ /* 0x000fc40007ffe1ff */
[-C--:B------:R-:W-:Y:S02]  /*0510*/  SHF.R.U32.HI R6, RZ, R5.reuse, R6 ;  /* 0x00000005ff067219 */ /* 0x080fe40000011606 */
[----:B------:R-:W-:Y:S02]  /*0520*/  LOP3.LUT P1, RZ, R7, R5, R8, 0xf8, !PT ;  /* 0x0000000507ff7212 */ /* 0x000fe4000782f808 */
[C---:B------:R-:W-:Y:S02]  /*0530*/  LOP3.LUT P0, RZ, R6.reuse, 0x1, RZ, 0xc0, !PT ;  /* 0x0000000106ff7812 */ /* 0x040fe4000780c0ff */
[----:B------:R-:W-:-:S04]  /*0540*/  LOP3.LUT P2, RZ, R6, 0x2, RZ, 0xc0, !PT ;  /* 0x0000000206ff7812 */ /* 0x000fc8000784c0ff */
[----:B------:R-:W-:Y:S02]  /*0550*/  PLOP3.LUT P0, PT, P0, P1, P2, 0xe0, 0x0 ;  /* 0x000000000000781c */ /* 0x000fe40000703c20 */
[----:B------:R-:W-:Y:S02]  /*0560*/  LOP3.LUT P1, RZ, R0, 0x7fffff, RZ, 0xc0, !PT ;  /* 0x007fffff00ff7812 */ /* 0x000fe4000782c0ff */
[----:B------:R-:W-:-:S05]  /*0570*/  SEL R5, RZ, 0x1, !P0 ;  /* 0x00000001ff057807 */ /* 0x000fca0004000000 */
[----:B------:R-:W-:-:S05]  /*0580*/  IMAD.MOV R5, RZ, RZ, -R5 ;  /* 0x000000ffff057224 */ /* 0x000fca00078e0a05 */
[----:B------:R-:W-:Y:S02]  /*0590*/  ISETP.GE.AND P0, PT, R5, RZ, PT ;  /* 0x000000ff0500720c */ /* 0x000fe40003f06270 */
[----:B------:R-:W-:-:S04]  /*05a0*/  IADD3 R5, PT, PT, R2, -0xfc, RZ ;  /* 0xffffff0402057810 */ /* 0x000fc80007ffe0ff */
[----:B------:R-:W-:-:S07]  /*05b0*/  SHF.R.U32.HI R5, RZ, R5, R8 ;  /* 0x00000005ff057219 */ /* 0x000fce0000011608 */
[----:B------:R-:W-:-:S05]  /*05c0*/  @!P0 VIADD R5, R5, 0x1 ;  /* 0x0000000105058836 */ /* 0x000fca0000000000 */
[----:B------:R-:W-:-:S04]  /*05d0*/  @!P1 SHF.L.U32 R5, R5, 0x1, RZ ;  /* 0x0000000105059819 */ /* 0x000fc800000006ff */
[----:B------:R-:W-:Y:S01]  /*05e0*/  LOP3.LUT R5, R5, 0x80000000, R0, 0xf8, !PT ;  /* 0x8000000005057812 */ /* 0x000fe200078ef800 */
[----:B------:R-:W-:Y:S06]  /*05f0*/  BRA `(.L_x_23) ;  /* 0x0000000000047947 */ /* 0x000fec0003800000 */
.L_x_24:
[----:B------:R0:W1:Y:S02]  /*0600*/  MUFU.RCP R5, R0 ;  /* 0x0000000000057308 */ /* 0x0000640000001000 */
.L_x_23:
[----:B------:R-:W-:Y:S05]  /*0610*/  BSYNC.RECONVERGENT B1 ;  /* 0x0000000000017941 */ /* 0x000fea0003800200 */
.L_x_21:
[----:B-1----:R-:W-:Y:S02]  /*0620*/  IMAD.MOV.U32 R2, RZ, RZ, R5 ;  /* 0x000000ffff027224 */ /* 0x002fe400078e0005 */
[----:B------:R-:W-:-:S04]  /*0630*/  HFMA2 R5, -RZ, RZ, 0, 0 ;  /* 0x00000000ff057431 */ /* 0x000fc800000001ff */
[----:B0-----:R-:W-:Y:S05]  /*0640*/  RET.REL.NODEC R4 `(_Z28activation_derivative_kernelPfS_jb) ;  /* 0xfffffff8046c7950 */ /* 0x001fea0003c3ffff */
.L_x_25:
        /* <DEDUP_REMOVED lines=11> */
.L_x_35:


//--------------------- .text._Z24add_bias_activate_kernelPfS_S_jjb --------------------------
	.section	.text._Z24add_bias_activate_kernelPfS_S_jjb,"ax",@progbits
	.align	128
        .global         _Z24add_bias_activate_kernelPfS_S_jjb
        .type           _Z24add_bias_activate_kernelPfS_S_jjb,@function
        .size           _Z24add_bias_activate_kernelPfS_S_jjb,(.L_x_36 - _Z24add_bias_activate_kernelPfS_S_jjb)
        .other          _Z24add_bias_activate_kernelPfS_S_jjb,@"STO_CUDA_ENTRY STV_DEFAULT"
_Z24add_bias_activate_kernelPfS_S_jjb:
.text._Z24add_bias_activate_kernelPfS_S_jjb:
[----:B------:R-:W-:Y:S01]  /*0000*/  LDC R1, c[0x0][0x37c] ;  /* 0x0000df00ff017b82 */ /* 0x000fe20000000800 */
[----:B------:R-:W0:Y:S07]  /*0010*/  S2R R0, SR_TID.X ;  /* 0x0000000000007919 */ /* 0x000e2e0000002100 */
[----:B------:R-:W0:Y:S01]  /*0020*/  S2UR UR6, SR_CTAID.X ;  /* 0x00000000000679c3 */ /* 0x000e220000002500 */
[----:B------:R-:W1:Y:S07]  /*0030*/  LDCU.64 UR4, c[0x0][0x398] ;  /* 0x00007300ff0477ac */ /* 0x000e6e0008000a00 */
[----:B------:R-:W0:Y:S01]  /*0040*/  LDC R3, c[0x0][0x360] ;  /* 0x0000d800ff037b82 */ /* 0x000e220000000800 */
[----:B-1----:R-:W-:Y:S01]  /*0050*/  UIMAD UR4, UR5, UR4, URZ ;  /* 0x00000004050472a4 */ /* 0x002fe2000f8e02ff */
[----:B0-----:R-:W-:-:S05]  /*0060*/  IMAD R3, R3, UR6, R0 ;  /* 0x0000000603037c24 */ /* 0x001fca000f8e0200 */
[----:B------:R-:W-:-:S13]  /*0070*/  ISETP.GE.U32.AND P0, PT, R3, UR4, PT ;  /* 0x0000000403007c0c */ /* 0x000fda000bf06070 */
[----:B------:R-:W-:Y:S05]  /*0080*/  @P0 EXIT ;  /* 0x000000000000094d */ /* 0x000fea0003800000 */
[----:B------:R-:W0:Y:S01]  /*0090*/  I2F.U32.RP R0, UR5 ;  /* 0x0000000500007d06 */ /* 0x000e220008209000 */
[----:B------:R-:W-:Y:S01]  /*00a0*/  ISETP.NE.U32.AND P1, PT, RZ, UR5, PT ;  /* 0x00000005ff007c0c */ /* 0x000fe2000bf25070 */
[----:B------:R-:W1:Y:S01]  /*00b0*/  LDCU.64 UR6, c[0x0][0x358] ;  /* 0x00006b00ff0677ac */ /* 0x000e620008000a00 */
[----:B------:R-:W2:Y:S05]  /*00c0*/  LDCU.U8 UR4, c[0x0][0x3a0] ;  /* 0x00007400ff0477ac */ /* 0x000eaa0008000000 */
[----:B0-----:R-:W0:Y:S02]  /*00d0*/  MUFU.RCP R0, R0 ;  /* 0x0000000000007308 */ /* 0x001e240000001000 */
[----:B0-----:R-:W-:-:S06]  /*00e0*/  VIADD R4, R0, 0xffffffe ;  /* 0x0ffffffe00047836 */ /* 0x001fcc0000000000 */
[----:B------:R0:W3:Y:S02]  /*00f0*/  F2I.FTZ.U32.TRUNC.NTZ R5, R4 ;  /* 0x0000000400057305 */ /* 0x0000e4000021f000 */
[----:B0-----:R-:W-:Y:S02]  /*0100*/  HFMA2 R4, -RZ, RZ, 0, 0 ;  /* 0x00000000ff047431 */ /* 0x001fe400000001ff */
[----:B---3--:R-:W-:-:S04]  /*0110*/  IMAD.MOV R7, RZ, RZ, -R5 ;  /* 0x000000ffff077224 */ /* 0x008fc800078e0a05 */
[----:B------:R-:W-:-:S04]  /*0120*/  IMAD R7, R7, UR5, RZ ;  /* 0x0000000507077c24 */ /* 0x000fc8000f8e02ff */
[----:B------:R-:W-:Y:S02]  /*0130*/  IMAD.HI.U32 R2, R5, R7, R4 ;  /* 0x0000000705027227 */ /* 0x000fe400078e0004 */
[----:B------:R-:W0:Y:S04]  /*0140*/  LDC.64 R4, c[0x0][0x380] ;  /* 0x0000e000ff047b82 */ /* 0x000e280000000a00 */
[----:B------:R-:W-:-:S04]  /*0150*/  IMAD.HI.U32 R2, R2, R3, RZ ;  /* 0x0000000302027227 */ /* 0x000fc800078e00ff */
[----:B------:R-:W-:Y:S01]  /*0160*/  IMAD.MOV R2, RZ, RZ, -R2 ;  /* 0x000000ffff027224 */ /* 0x000fe200078e0a02 */
[----:B------:R-:W3:Y:S03]  /*0170*/  LDC.64 R6, c[0x0][0x388] ;  /* 0x0000e200ff067b82 */ /* 0x000ee60000000a00 */
[----:B------:R-:W-:-:S05]  /*0180*/  IMAD R9, R2, UR5, R3 ;  /* 0x0000000502097c24 */ /* 0x000fca000f8e0203 */
[----:B------:R-:W-:Y:S01]  /*0190*/  ISETP.GE.U32.AND P0, PT, R9, UR5, PT ;  /* 0x0000000509007c0c */ /* 0x000fe2000bf06070 */
[----:B0-----:R-:W-:-:S12]  /*01a0*/  IMAD.WIDE.U32 R4, R3, 0x4, R4 ;  /* 0x0000000403047825 */ /* 0x001fd800078e0004 */
[----:B------:R-:W-:Y:S01]  /*01b0*/  @P0 VIADD R9, R9, -UR5 ;  /* 0x8000000509090c36 */ /* 0x000fe20008000000 */
[----:B-1----:R-:W4:Y:S04]  /*01c0*/  LDG.E R4, desc[UR6][R4.64] ;  /* 0x0000000604047981 */ /* 0x002f28000c1e1900 */
[----:B------:R-:W-:-:S13]  /*01d0*/  ISETP.GE.U32.AND P0, PT, R9, UR5, PT ;  /* 0x0000000509007c0c */ /* 0x000fda000bf06070 */
[----:B------:R-:W-:Y:S02]  /*01e0*/  @P0 IADD3 R9, PT, PT, R9, -UR5, RZ ;  /* 0x8000000509090c10 */ /* 0x000fe4000fffe0ff */
[----:B------:R-:W-:-:S05]  /*01f0*/  @!P1 LOP3.LUT R9, RZ, UR5, RZ, 0x33, !PT ;  /* 0x00000005ff099c12 */ /* 0x000fca000f8e33ff */
[----:B---3--:R-:W-:-:S06]  /*0200*/  IMAD.WIDE.U32 R6, R9, 0x4, R6 ;  /* 0x0000000409067825 */ /* 0x008fcc00078e0006 */
[----:B------:R-:W4:Y:S01]  /*0210*/  LDG.E R7, desc[UR6][R6.64] ;  /* 0x0000000606077981 */ /* 0x000f22000c1e1900 */
[----:B--2---:R-:W-:-:S06]  /*0220*/  UPRMT UR4, UR4, 0x8880, URZ ;  /* 0x0000888004047896 */ /* 0x004fcc00080000ff */
[----:B------:R-:W-:Y:S01]  /*0230*/  ISETP.NE.AND P0, PT, RZ, UR4, PT ;  /* 0x00000004ff007c0c */ /* 0x000fe2000bf05270 */
[----:B----4-:R-:W-:-:S12]  /*0240*/  FADD R0, R4, R7 ;  /* 0x0000000704007221 */ /* 0x010fd80000000000 */
[----:B------:R-:W-:Y:S01]  /*0250*/  @P0 FMNMX R9, RZ, R0, !PT ;  /* 0x00000000ff090209 */ /* 0x000fe20007800000 */
        /* <DEDUP_REMOVED lines=17> */
[----:B------:R-:W-:Y:S05]  /*0370*/  CALL.REL.NOINC `($__internal_2_$__cuda_sm20_rcp_rn_f32_slowpath) ;  /* 0x0000000000287944 */ /* 0x000fea0003c00000 */
[----:B------:R-:W-:Y:S05]  /*0380*/  BRA `(.L_x_28) ;  /* 0x0000000000107947 */ /* 0x000fea0003800000 */
.L_x_27:
[----:B------:R-:W0:Y:S02]  /*0390*/  MUFU.RCP R9, R0 ;  /* 0x0000000000097308 */ /* 0x000e240000001000 */
[----:B0-----:R-:W-:-:S04]  /*03a0*/  FFMA R2, R0, R9, -1 ;  /* 0xbf80000000027423 */ /* 0x001fc80000000009 */
[----:B------:R-:W-:-:S04]  /*03b0*/  FADD.FTZ R2, -R2, -RZ ;  /* 0x800000ff02027221 */ /* 0x000fc80000010100 */
[----:B------:R-:W-:-:S07]  /*03c0*/  FFMA R9, R9, R2, R9 ;  /* 0x0000000209097223 */ /* 0x000fce0000000009 */
.L_x_28:
[----:B------:R-:W-:Y:S05]  /*03d0*/  BSYNC.RECONVERGENT B0 ;  /* 0x0000000000007941 */ /* 0x000fea0003800200 */
.L_x_26:
[----:B------:R-:W0:Y:S02]  /*03e0*/  LDC.64 R4, c[0x0][0x390] ;  /* 0x0000e400ff047b82 */ /* 0x000e240000000a00 */
[----:B0-----:R-:W-:-:S05]  /*03f0*/  IMAD.WIDE.U32 R2, R3, 0x4, R4 ;  /* 0x0000000403027825 */ /* 0x001fca00078e0004 */
[----:B------:R-:W-:Y:S01]  /*0400*/  STG.E desc[UR6][R2.64], R9 ;  /* 0x0000000902007986 */ /* 0x000fe2000c101906 */
[----:B------:R-:W-:Y:S05]  /*0410*/  EXIT ;  /* 0x000000000000794d */ /* 0x000fea0003800000 */
        .weak           $__internal_2_$__cuda_sm20_rcp_rn_f32_slowpath
        .type           $__internal_2_$__cuda_sm20_rcp_rn_f32_slowpath,@function
        .size           $__internal_2_$__cuda_sm20_rcp_rn_f32_slowpath,(.L_x_36 - $__internal_2_$__cuda_sm20_rcp_rn_f32_slowpath)
$__internal_2_$__cuda_sm20_rcp_rn_f32_slowpath:
        /* <DEDUP_REMOVED lines=15> */
.L_x_30:
        /* <DEDUP_REMOVED lines=33> */
.L_x_32:
[----:B------:R0:W1:Y:S02]  /*0720*/  MUFU.RCP R5, R0 ;  /* 0x0000000000057308 */ /* 0x0000640000001000 */
.L_x_31:
[----:B------:R-:W-:Y:S05]  /*0730*/  BSYNC.RECONVERGENT B1 ;  /* 0x0000000000017941 */ /* 0x000fea0003800200 */
.L_x_29:
[----:B-1----:R-:W-:Y:S01]  /*0740*/  IMAD.MOV.U32 R9, RZ, RZ, R5 ;  /* 0x000000ffff097224 */ /* 0x002fe200078e0005 */
[----:B------:R-:W-:-:S04]  /*0750*/  MOV R5, 0x0 ;  /* 0x0000000000057802 */ /* 0x000fc80000000f00 */
[----:B0-----:R-:W-:Y:S05]  /*0760*/  RET.REL.NODEC R4 `(_Z24add_bias_activate_kernelPfS_S_jjb) ;  /* 0xfffffff804247950 */ /* 0x001fea0003c3ffff */
.L_x_33:
        /* <DEDUP_REMOVED lines=9> */
.L_x_36:


//--------------------- .nv.shared._Z20sum_over_rows_kernelPfS_jj --------------------------
	.section	.nv.shared._Z20sum_over_rows_kernelPfS_jj,"aw",@nobits
	.sectionflags	@""
	.align	16
	.zero		1024


//--------------------- .nv.shared.reserved.0     --------------------------
	.section	.nv.shared.reserved.0,"aw",@nobits
	.weak		__nv_reservedSMEM_offset_0_alias
	.size		__nv_reservedSMEM_offset_0_alias, 0, 64
	.other		__nv_reservedSMEM_offset_0_alias,@"STO_CUDA_RESERVED_SHARED STV_DEFAULT"
__nv_reservedSMEM_offset_0_alias:
	.zero		0
	.zero		64


//--------------------- .nv.shared._Z24update_parameters_kernelPfS_fjj --------------------------
	.section	.nv.shared._Z24update_parameters_kernelPfS_fjj,"aw",@nobits
	.sectionflags	@""
	.align	16
	.zero		1024


//--------------------- .nv.shared._Z18compute_dZ2_kernelPfS_S_j --------------------------
	.section	.nv.shared._Z18compute_dZ2_kernelPfS_S_j,"aw",@nobits
	.sectionflags	@""
	.align	16
	.zero		1024


//--------------------- .nv.shared._Z28activation_derivative_kernelPfS_jb --------------------------
	.section	.nv.shared._Z28activation_derivative_kernelPfS_jb,"aw",@nobits
	.sectionflags	@""
	.align	16
	.zero		1024


//--------------------- .nv.shared._Z24add_bias_activate_kernelPfS_S_jjb --------------------------
	.section	.nv.shared._Z24add_bias_activate_kernelPfS_S_jjb,"aw",@nobits
	.sectionflags	@""
	.align	16
	.zero		1024


//--------------------- .nv.constant0._Z20sum_over_rows_kernelPfS_jj --------------------------
	.section	.nv.constant0._Z20sum_over_rows_kernelPfS_jj,"a",@progbits
	.sectionflags	@""
	.align	4
.nv.constant0._Z20sum_over_rows_kernelPfS_jj:
	.zero		920


//--------------------- .nv.constant0._Z24update_parameters_kernelPfS_fjj --------------------------
	.section	.nv.constant0._Z24update_parameters_kernelPfS_fjj,"a",@progbits
	.sectionflags	@""
	.align	4
.nv.constant0._Z24update_parameters_kernelPfS_fjj:
	.zero		924


//--------------------- .nv.constant0._Z18compute_dZ2_kernelPfS_S_j --------------------------
	.section	.nv.constant0._Z18compute_dZ2_kernelPfS_S_j,"a",@progbits
	.sectionflags	@""
	.align	4
.nv.constant0._Z18compute_dZ2_kernelPfS_S_j:
	.zero		924


//--------------------- .nv.constant0._Z28activation_derivative_kernelPfS_jb --------------------------
	.section	.nv.constant0._Z28activation_derivative_kernelPfS_jb,"a",@progbits
	.sectionflags	@""
	.align	4
.nv.constant0._Z28activation_derivative_kernelPfS_jb:
	.zero		917


//--------------------- .nv.constant0._Z24add_bias_activate_kernelPfS_S_jjb --------------------------
	.section	.nv.constant0._Z24add_bias_activate_kernelPfS_S_jjb,"a",@progbits
	.sectionflags	@""
	.align	4
.nv.constant0._Z24add_bias_activate_kernelPfS_S_jjb:
	.zero		929


//--------------------- SYMBOLS --------------------------

	.type		.nv.reservedSmem.offset0,@object
	.size		.nv.reservedSmem.offset0,0x4
	.type		.nv.reservedSmem.cap,@object
	.size		.nv.reservedSmem.cap,0x4
